	.headerflags	@"EF_CUDA_TEXMODE_UNIFIED EF_CUDA_64BIT_ADDRESS EF_CUDA_ACCELERATORS EF_CUDA_SM90 EF_CUDA_VIRTUAL_SM(EF_CUDA_SM90)"
	.elftype	@"ET_EXEC"


//--------------------- .nv.info                  --------------------------
	.section	.nv.info,"",@"SHT_CUDA_INFO"
	.align	4


	//----- nvinfo : EIATTR_REGCOUNT
	.align		4
        /*0000*/ 	.byte	0x04, 0x2f
        /*0002*/ 	.short	(.L_3 - .L_2)
	.align		4
.L_2:
        /*0004*/ 	.word	index@(triton_poi_fused__native_batch_norm_legit_no_training_relu_28)
        /*0008*/ 	.word	0x00000028


	//----- nvinfo : EIATTR_MIN_STACK_SIZE
	.align		4
.L_3:
        /*000c*/ 	.byte	0x04, 0x12
        /*000e*/ 	.short	(.L_5 - .L_4)
	.align		4
.L_4:
        /*0010*/ 	.word	index@(triton_poi_fused__native_batch_norm_legit_no_training_relu_28)
        /*0014*/ 	.word	0x00000000


	//----- nvinfo : EIATTR_FRAME_SIZE
	.align		4
.L_5:
        /*0018*/ 	.byte	0x04, 0x11
        /*001a*/ 	.short	(.L_7 - .L_6)
	.align		4
.L_6:
        /*001c*/ 	.word	index@(triton_poi_fused__native_batch_norm_legit_no_training_relu_28)
        /*0020*/ 	.word	0x00000000


	//----- nvinfo : EIATTR_MIN_STACK_SIZE
	.align		4
.L_7:
        /*0024*/ 	.byte	0x04, 0x12
        /*0026*/ 	.short	(.L_9 - .L_8)
	.align		4
.L_8:
        /*0028*/ 	.word	index@(triton_poi_fused__native_batch_norm_legit_no_training_relu_28)
        /*002c*/ 	.word	0x00000000
.L_9:


//--------------------- .nv.info.triton_poi_fused__native_batch_norm_legit_no_training_relu_28 --------------------------
	.section	.nv.info.triton_poi_fused__native_batch_norm_legit_no_training_relu_28,"",@"SHT_CUDA_INFO"
	.sectionflags	@""
	.align	4


	//----- nvinfo : EIATTR_CUDA_API_VERSION
	.align		4
        /*0000*/ 	.byte	0x04, 0x37
        /*0002*/ 	.short	(.L_11 - .L_10)
.L_10:
        /*0004*/ 	.word	0x0000007c


	//----- nvinfo : EIATTR_KPARAM_INFO
	.align		4
.L_11:
        /*0008*/ 	.byte	0x04, 0x17
        /*000a*/ 	.short	(.L_13 - .L_12)
.L_12:
        /*000c*/ 	.word	0x00000000
        /*0010*/ 	.short	0x0007
        /*0012*/ 	.short	0x0034
        /*0014*/ 	.byte	0x00, 0xf0, 0x11, 0x00


	//----- nvinfo : EIATTR_KPARAM_INFO
	.align		4
.L_13:
        /*0018*/ 	.byte	0x04, 0x17
        /*001a*/ 	.short	(.L_15 - .L_14)
.L_14:
        /*001c*/ 	.word	0x00000000
        /*0020*/ 	.short	0x0006
        /*0022*/ 	.short	0x0030
        /*0024*/ 	.byte	0x00, 0xf0, 0x11, 0x00


	//----- nvinfo : EIATTR_KPARAM_INFO
	.align		4
.L_15:
        /*0028*/ 	.byte	0x04, 0x17
        /*002a*/ 	.short	(.L_17 - .L_16)
.L_16:
        /*002c*/ 	.word	0x00000000
        /*0030*/ 	.short	0x0005
        /*0032*/ 	.short	0x0028
        /*0034*/ 	.byte	0x00, 0xf4, 0x21, 0x00


	//----- nvinfo : EIATTR_KPARAM_INFO
	.align		4
.L_17:
        /*0038*/ 	.byte	0x04, 0x17
        /*003a*/ 	.short	(.L_19 - .L_18)
.L_18:
        /*003c*/ 	.word	0x00000000
        /*0040*/ 	.short	0x0004
        /*0042*/ 	.short	0x0020
        /*0044*/ 	.byte	0x00, 0xf4, 0x21, 0x00


	//----- nvinfo : EIATTR_KPARAM_INFO
	.align		4
.L_19:
        /*0048*/ 	.byte	0x04, 0x17
        /*004a*/ 	.short	(.L_21 - .L_20)
.L_20:
        /*004c*/ 	.word	0x00000000
        /*0050*/ 	.short	0x0003
        /*0052*/ 	.short	0x0018
        /*0054*/ 	.byte	0x00, 0xf4, 0x21, 0x00


	//----- nvinfo : EIATTR_KPARAM_INFO
	.align		4
.L_21:
        /*0058*/ 	.byte	0x04, 0x17
        /*005a*/ 	.short	(.L_23 - .L_22)
.L_22:
        /*005c*/ 	.word	0x00000000
        /*0060*/ 	.short	0x0002
        /*0062*/ 	.short	0x0010
        /*0064*/ 	.byte	0x00, 0xf4, 0x21, 0x00


	//----- nvinfo : EIATTR_KPARAM_INFO
	.align		4
.L_23:
        /*0068*/ 	.byte	0x04, 0x17
        /*006a*/ 	.short	(.L_25 - .L_24)
.L_24:
        /*006c*/ 	.word	0x00000000
        /*0070*/ 	.short	0x0001
        /*0072*/ 	.short	0x0008
        /*0074*/ 	.byte	0x00, 0xf4, 0x21, 0x00


	//----- nvinfo : EIATTR_KPARAM_INFO
	.align		4
.L_25:
        /*0078*/ 	.byte	0x04, 0x17
        /*007a*/ 	.short	(.L_27 - .L_26)
.L_26:
        /*007c*/ 	.word	0x00000000
        /*0080*/ 	.short	0x0000
        /*0082*/ 	.short	0x0000
        /*0084*/ 	.byte	0x00, 0xf4, 0x21, 0x00


	//----- nvinfo : EIATTR_SPARSE_MMA_MASK
	.align		4
.L_27:
        /*0088*/ 	.byte	0x03, 0x50
        /*008a*/ 	.short	0x0000


	//----- nvinfo : EIATTR_MAXREG_COUNT
	.align		4
        /*008c*/ 	.byte	0x03, 0x1b
        /*008e*/ 	.short	0x00ff


	//----- nvinfo : EIATTR_EXIT_INSTR_OFFSETS
	.align		4
        /*0090*/ 	.byte	0x04, 0x1c
        /*0092*/ 	.short	(.L_29 - .L_28)


	//   ....[0]....
.L_28:
        /*0094*/ 	.word	0x00001de0


	//   ....[1]....
        /*0098*/ 	.word	0x00001e80


	//----- nvinfo : EIATTR_REQNTID
	.align		4
.L_29:
        /*009c*/ 	.byte	0x04, 0x10
        /*009e*/ 	.short	(.L_31 - .L_30)
.L_30:
        /*00a0*/ 	.word	0x00000100
        /*00a4*/ 	.word	0x00000001
        /*00a8*/ 	.word	0x00000001


	//----- nvinfo : EIATTR_CBANK_PARAM_SIZE
	.align		4
.L_31:
        /*00ac*/ 	.byte	0x03, 0x19
        /*00ae*/ 	.short	0x0038


	//----- nvinfo : EIATTR_PARAM_CBANK
	.align		4
        /*00b0*/ 	.byte	0x04, 0x0a
        /*00b2*/ 	.short	(.L_33 - .L_32)
	.align		4
.L_32:
        /*00b4*/ 	.word	index@(.nv.constant0.triton_poi_fused__native_batch_norm_legit_no_training_relu_28)
        /*00b8*/ 	.short	0x0210
        /*00ba*/ 	.short	0x0038


	//----- nvinfo : EIATTR_SW_WAR
	.align		4
.L_33:
        /*00bc*/ 	.byte	0x04, 0x36
        /*00be*/ 	.short	(.L_35 - .L_34)
.L_34:
        /*00c0*/ 	.word	0x00000008
.L_35:


//--------------------- .nv.callgraph             --------------------------
	.section	.nv.callgraph,"",@"SHT_CUDA_CALLGRAPH"
	.align	4
	.sectionentsize	8
	.align		4
        /*0000*/ 	.word	0x00000000
	.align		4
        /*0004*/ 	.word	0xffffffff
	.align		4
        /*0008*/ 	.word	0x00000000
	.align		4
        /*000c*/ 	.word	0xfffffffe
	.align		4
        /*0010*/ 	.word	0x00000000
	.align		4
        /*0014*/ 	.word	0xfffffffd
	.align		4
        /*0018*/ 	.word	0x00000000
	.align		4
        /*001c*/ 	.word	0xfffffffc


//--------------------- .nv.constant4             --------------------------
	.section	.nv.constant4,"a",@progbits
	.align	8
	.align		8
.nv.constant4:
        /*0000*/ 	.dword	_$_str
	.align		8
        /*0008*/ 	.dword	_$_str_$_2


//--------------------- .text.triton_poi_fused__native_batch_norm_legit_no_training_relu_28 --------------------------
	.section	.text.triton_poi_fused__native_batch_norm_legit_no_training_relu_28,"ax",@progbits
	.sectionflags	@"SHF_BARRIERS=1"
	.align	128
        .global         triton_poi_fused__native_batch_norm_legit_no_training_relu_28
        .type           triton_poi_fused__native_batch_norm_legit_no_training_relu_28,@function
        .size           triton_poi_fused__native_batch_norm_legit_no_training_relu_28,(.L_x_1 - triton_poi_fused__native_batch_norm_legit_no_training_relu_28)
        .other          triton_poi_fused__native_batch_norm_legit_no_training_relu_28,@"STO_CUDA_ENTRY STV_DEFAULT"
triton_poi_fused__native_batch_norm_legit_no_training_relu_28:
.text.triton_poi_fused__native_batch_norm_legit_no_training_relu_28:
[----:B------:R-:W0:Y:S01]  /*0000*/  LDC R1, c[0x0][0x28] ;  /* 0x00000a00ff017b82 */ /* 0x000e220000000800 */
[----:B------:R-:W1:Y:S01]  /*0010*/  S2R R28, SR_CTAID.Y ;  /* 0x00000000001c7919 */ /* 0x000e620000002600 */
[----:B------:R-:W-:Y:S01]  /*0020*/  ULDC.64 UR6, c[0x0][0x208] ;  /* 0x0000820000067ab9 */ /* 0x000fe20000000a00 */
[----:B------:R-:W-:Y:S02]  /*0030*/  CS2R R8, SRZ ;  /* 0x0000000000087805 */ /* 0x000fe4000001ff00 */
[----:B------:R-:W-:Y:S01]  /*0040*/  CS2R R10, SRZ ;  /* 0x00000000000a7805 */ /* 0x000fe2000001ff00 */
[----:B------:R-:W2:Y:S01]  /*0050*/  S2R R24, SR_TID.X ;  /* 0x0000000000187919 */ /* 0x000ea20000002100 */
[----:B------:R-:W-:Y:S02]  /*0060*/  CS2R R20, SRZ ;  /* 0x0000000000147805 */ /* 0x000fe4000001ff00 */
[----:B------:R-:W-:Y:S01]  /*0070*/  CS2R R22, SRZ ;  /* 0x0000000000167805 */ /* 0x000fe2000001ff00 */
[----:B------:R-:W3:Y:S01]  /*0080*/  S2R R25, SR_CTAID.X ;  /* 0x0000000000197919 */ /* 0x000ee20000002500 */
[----:B-1----:R-:W-:-:S02]  /*0090*/  IMAD.SHL.U32 R28, R28, 0x40, RZ ;  /* 0x000000401c1c7824 */ /* 0x002fc400078e00ff */
[----:B--2---:R-:W-:Y:S01]  /*00a0*/  IMAD.SHL.U32 R3, R24, 0x4, RZ ;  /* 0x0000000418037824 */ /* 0x004fe200078e00ff */
[----:B------:R-:W-:Y:S01]  /*00b0*/  SHF.R.U32.HI R0, RZ, 0x4, R24 ;  /* 0x00000004ff007819 */ /* 0x000fe20000011618 */
[----:B---3--:R-:W-:-:S03]  /*00c0*/  IMAD.SHL.U32 R25, R25, 0x40, RZ ;  /* 0x0000004019197824 */ /* 0x008fc600078e00ff */
[----:B------:R-:W-:Y:S02]  /*00d0*/  LOP3.LUT R3, R28, 0x3c, R3, 0xf8, !PT ;  /* 0x0000003c1c037812 */ /* 0x000fe400078ef803 */
[----:B------:R-:W-:Y:S02]  /*00e0*/  SGXT.U32 R0, R0, 0x4 ;  /* 0x000000040000781a */ /* 0x000fe40000000000 */
[C---:B------:R-:W-:Y:S01]  /*00f0*/  ISETP.GE.AND P0, PT, R3.reuse, 0x180, PT ;  /* 0x000001800300780c */ /* 0x040fe20003f06270 */
[----:B------:R-:W-:Y:S01]  /*0100*/  IMAD.HI R2, R3, 0x2aaaaaab, RZ ;  /* 0x2aaaaaab03027827 */ /* 0x000fe200078e02ff */
[----:B------:R-:W-:Y:S02]  /*0110*/  LOP3.LUT R6, R25, 0x10, R0, 0xfe, !PT ;  /* 0x0000001019067812 */ /* 0x000fe400078efe00 */
[----:B------:R-:W-:Y:S02]  /*0120*/  LOP3.LUT R7, R25, 0x30, R0, 0xfe, !PT ;  /* 0x0000003019077812 */ /* 0x000fe400078efe00 */
[----:B------:R-:W-:-:S02]  /*0130*/  SHF.R.U32.HI R5, RZ, 0x1f, R2 ;  /* 0x0000001fff057819 */ /* 0x000fc40000011602 */
[----:B------:R-:W-:Y:S02]  /*0140*/  ISETP.LT.AND P2, PT, R6, 0x121, !P0 ;  /* 0x000001210600780c */ /* 0x000fe40004741270 */
[----:B------:R-:W-:Y:S02]  /*0150*/  LEA.HI.SX32 R2, R2, R5, 0x1c ;  /* 0x0000000502027211 */ /* 0x000fe400078fe2ff */
[----:B------:R-:W-:Y:S01]  /*0160*/  LOP3.LUT R6, R25, 0x20, R0, 0xfe, !PT ;  /* 0x0000002019067812 */ /* 0x000fe200078efe00 */
[----:B------:R-:W1:Y:S01]  /*0170*/  LDC.64 R4, c[0x0][0x210] ;  /* 0x00008400ff047b82 */ /* 0x000e620000000a00 */
[----:B------:R-:W-:Y:S01]  /*0180*/  LOP3.LUT R0, R25, R0, RZ, 0xfc, !PT ;  /* 0x0000000019007212 */ /* 0x000fe200078efcff */
[----:B------:R-:W-:Y:S01]  /*0190*/  IMAD R29, R2, -0x60, R3 ;  /* 0xffffffa0021d7824 */ /* 0x000fe200078e0203 */
[----:B------:R-:W-:Y:S02]  /*01a0*/  ISETP.LT.AND P3, PT, R6, 0x121, !P0 ;  /* 0x000001210600780c */ /* 0x000fe40004761270 */
[----:B------:R-:W-:Y:S01]  /*01b0*/  ISETP.LT.AND P1, PT, R0, 0x121, !P0 ;  /* 0x000001210000780c */ /* 0x000fe20004721270 */
[----:B------:R-:W-:Y:S01]  /*01c0*/  IMAD R3, R2, 0x6c60, R29 ;  /* 0x00006c6002037824 */ /* 0x000fe200078e021d */
[----:B------:R-:W-:-:S03]  /*01d0*/  ISETP.LT.AND P4, PT, R7, 0x121, !P0 ;  /* 0x000001210700780c */ /* 0x000fc60004781270 */
[----:B------:R-:W-:Y:S02]  /*01e0*/  IMAD R17, R0, 0x60, R3 ;  /* 0x0000006000117824 */ /* 0x000fe400078e0203 */
[----:B------:R-:W2:Y:S02]  /*01f0*/  LDC.64 R2, c[0x0][0x218] ;  /* 0x00008600ff027b82 */ /* 0x000ea40000000a00 */
[C---:B------:R-:W-:Y:S02]  /*0200*/  VIADD R19, R17.reuse, 0x600 ;  /* 0x0000060011137836 */ /* 0x040fe40000000000 */
[C---:B------:R-:W-:Y:S02]  /*0210*/  VIADD R27, R17.reuse, 0xc00 ;  /* 0x00000c00111b7836 */ /* 0x040fe40000000000 */
[----:B------:R-:W-:Y:S01]  /*0220*/  VIADD R31, R17, 0x1200 ;  /* 0x00001200111f7836 */ /* 0x000fe20000000000 */
[----:B------:R-:W-:Y:S02]  /*0230*/  LOP3.LUT R0, R25, 0x3f, R24, 0xf8, !PT ;  /* 0x0000003f19007812 */ /* 0x000fe400078ef818 */
[----:B------:R-:W-:-:S02]  /*0240*/  SHF.R.U32.HI R25, RZ, 0x6, R24 ;  /* 0x00000006ff197819 */ /* 0x000fc40000011618 */
[----:B------:R-:W-:Y:S01]  /*0250*/  CS2R R6, SRZ ;  /* 0x0000000000067805 */ /* 0x000fe2000001ff00 */
[----:B-1----:R-:W-:-:S04]  /*0260*/  IMAD.WIDE R16, R17, 0x4, R4 ;  /* 0x0000000411107825 */ /* 0x002fc800078e0204 */
[----:B--2---:R-:W-:Y:S01]  /*0270*/  IMAD.WIDE R32, R29, 0x4, R2 ;  /* 0x000000041d207825 */ /* 0x004fe200078e0202 */
[----:B------:R-:W-:Y:S01]  /*0280*/  SGXT.U32 R25, R25, 0x2 ;  /* 0x000000021919781a */ /* 0x000fe20000000000 */
[----:B------:R-:W1:Y:S01]  /*0290*/  LDC.64 R2, c[0x0][0x220] ;  /* 0x00008800ff027b82 */ /* 0x000e620000000a00 */
[----:B------:R-:W2:Y:S01]  /*02a0*/  @P1 LDG.E.EL.128 R8, desc[UR6][R16.64] ;  /* 0x0000000610081981 */ /* 0x000ea2000c2e1d00 */
[----:B------:R-:W-:-:S04]  /*02b0*/  IMAD.WIDE R18, R19, 0x4, R4 ;  /* 0x0000000413127825 */ /* 0x000fc800078e0204 */
[----:B------:R-:W-:-:S04]  /*02c0*/  IMAD.WIDE R26, R27, 0x4, R4 ;  /* 0x000000041b1a7825 */ /* 0x000fc800078e0204 */
[----:B------:R-:W-:Y:S01]  /*02d0*/  IMAD.WIDE R30, R31, 0x4, R4 ;  /* 0x000000041f1e7825 */ /* 0x000fe200078e0204 */
[----:B------:R-:W-:Y:S02]  /*02e0*/  CS2R R4, SRZ ;  /* 0x0000000000047805 */ /* 0x000fe4000001ff00 */
[----:B------:R-:W-:Y:S02]  /*02f0*/  LOP3.LUT R28, R25, R28, RZ, 0xfc, !PT ;  /* 0x0000001c191c7212 */ /* 0x000fe400078efcff */
[----:B------:R-:W-:Y:S01]  /*0300*/  CS2R R24, SRZ ;  /* 0x0000000000187805 */ /* 0x000fe2000001ff00 */
[----:B------:R-:W3:Y:S04]  /*0310*/  @P2 LDG.E.EL.128 R20, desc[UR6][R18.64] ;  /* 0x0000000612142981 */ /* 0x000ee8000c2e1d00 */
[----:B------:R4:W5:Y:S01]  /*0320*/  @P3 LDG.E.EL.128 R4, desc[UR6][R26.64] ;  /* 0x000000061a043981 */ /* 0x000962000c2e1d00 */
[----:B-1----:R-:W-:Y:S01]  /*0330*/  IMAD.WIDE R2, R29, 0x4, R2 ;  /* 0x000000041d027825 */ /* 0x002fe200078e0202 */
[----:B0---4-:R-:W-:-:S02]  /*0340*/  CS2R R26, SRZ ;  /* 0x00000000001a7805 */ /* 0x011fc4000001ff00 */
[----:B------:R-:W-:Y:S02]  /*0350*/  CS2R R12, SRZ ;  /* 0x00000000000c7805 */ /* 0x000fe4000001ff00 */
[----:B------:R-:W-:Y:S02]  /*0360*/  CS2R R14, SRZ ;  /* 0x00000000000e7805 */ /* 0x000fe4000001ff00 */
[----:B------:R-:W-:Y:S02]  /*0370*/  CS2R R16, SRZ ;  /* 0x0000000000107805 */ /* 0x000fe4000001ff00 */
[----:B------:R-:W-:Y:S01]  /*0380*/  CS2R R18, SRZ ;  /* 0x0000000000127805 */ /* 0x000fe2000001ff00 */
[----:B------:R0:W4:Y:S04]  /*0390*/  @!P0 LDG.E.EL.128 R24, desc[UR6][R2.64] ;  /* 0x0000000602188981 */ /* 0x000128000c2e1d00 */
[----:B------:R-:W2:Y:S04]  /*03a0*/  @P4 LDG.E.EL.128 R12, desc[UR6][R30.64] ;  /* 0x000000061e0c4981 */ /* 0x000ea8000c2e1d00 */
[----:B------:R-:W2:Y:S01]  /*03b0*/  @!P0 LDG.E.EL.128 R16, desc[UR6][R32.64] ;  /* 0x0000000620108981 */ /* 0x000ea2000c2e1d00 */
[----:B0-----:R-:W-:-:S02]  /*03c0*/  IMAD.MOV.U32 R2, RZ, RZ, 0x3e800000 ;  /* 0x3e800000ff027424 */ /* 0x001fc400078e00ff */
[----:B----4-:R-:W-:Y:S01]  /*03d0*/  FADD R24, R24, 0.0010000000474974513054 ;  /* 0x3a83126f18187421 */ /* 0x010fe20000000000 */
[----:B------:R-:W-:-:S05]  /*03e0*/  FADD R27, R27, 0.0010000000474974513054 ;  /* 0x3a83126f1b1b7421 */ /* 0x000fca0000000000 */
[----:B------:R-:W0:Y:S01]  /*03f0*/  MUFU.SQRT R24, R24 ;  /* 0x0000001800187308 */ /* 0x000e220000002000 */
[C---:B--2---:R-:W-:Y:S01]  /*0400*/  FADD R8, -R16.reuse, R8 ;  /* 0x0000000810087221 */ /* 0x044fe20000000100 */
[C---:B---3--:R-:W-:Y:S01]  /*0410*/  FADD R20, -R16.reuse, R20 ;  /* 0x0000001410147221 */ /* 0x048fe20000000100 */
[C---:B-----5:R-:W-:Y:S01]  /*0420*/  FADD R4, -R16.reuse, R4 ;  /* 0x0000000410047221 */ /* 0x060fe20000000100 */
[----:B------:R-:W-:Y:S01]  /*0430*/  FADD R12, -R16, R12 ;  /* 0x0000000c100c7221 */ /* 0x000fe20000000100 */
[C---:B------:R-:W-:Y:S01]  /*0440*/  FADD R10, -R18.reuse, R10 ;  /* 0x0000000a120a7221 */ /* 0x040fe20000000100 */
[C---:B------:R-:W-:Y:S01]  /*0450*/  FADD R16, -R18.reuse, R22 ;  /* 0x0000001612107221 */ /* 0x040fe20000000100 */
[C---:B------:R-:W-:Y:S01]  /*0460*/  FADD R6, -R18.reuse, R6 ;  /* 0x0000000612067221 */ /* 0x040fe20000000100 */
[----:B------:R-:W-:Y:S02]  /*0470*/  FADD R18, -R18, R14 ;  /* 0x0000000e12127221 */ /* 0x000fe40000000100 */
[----:B------:R-:W1:Y:S01]  /*0480*/  MUFU.SQRT R14, R27 ;  /* 0x0000001b000e7308 */ /* 0x000e620000002000 */
[----:B------:R-:W-:Y:S01]  /*0490*/  FADD R26, R26, 0.0010000000474974513054 ;  /* 0x3a83126f1a1a7421 */ /* 0x000fe20000000000 */
[C---:B------:R-:W-:Y:S01]  /*04a0*/  FADD R9, -R17.reuse, R9 ;  /* 0x0000000911097221 */ /* 0x040fe20000000100 */
[C---:B------:R-:W-:Y:S01]  /*04b0*/  FADD R21, -R17.reuse, R21 ;  /* 0x0000001511157221 */ /* 0x040fe20000000100 */
[C---:B------:R-:W-:Y:S01]  /*04c0*/  FADD R5, -R17.reuse, R5 ;  /* 0x0000000511057221 */ /* 0x040fe20000000100 */
[----:B------:R-:W-:Y:S01]  /*04d0*/  FADD R13, -R17, R13 ;  /* 0x0000000d110d7221 */ /* 0x000fe20000000100 */
[----:B0-----:R-:W-:-:S02]  /*04e0*/  FSETP.GT.AND P6, PT, R24, 8.50705917302346158658e+37, PT ;  /* 0x7e8000001800780b */ /* 0x001fc40003fc4000 */
[----:B------:R-:W0:Y:S01]  /*04f0*/  MUFU.SQRT R17, R26 ;  /* 0x0000001a00117308 */ /* 0x000e220000002000 */
[----:B------:R-:W-:Y:S01]  /*0500*/  FADD R25, R25, 0.0010000000474974513054 ;  /* 0x3a83126f19197421 */ /* 0x000fe20000000000 */
[----:B------:R-:W-:Y:S02]  /*0510*/  FSETP.GEU.AND P1, PT, R24, 1.175494350822287508e-38, PT ;  /* 0x008000001800780b */ /* 0x000fe40003f2e000 */
[----:B-1----:R-:W-:-:S04]  /*0520*/  FSETP.GT.AND P4, PT, R14, 8.50705917302346158658e+37, PT ;  /* 0x7e8000000e00780b */ /* 0x002fc80003f84000 */
[----:B------:R-:W1:Y:S01]  /*0530*/  MUFU.SQRT R25, R25 ;  /* 0x0000001900197308 */ /* 0x000e620000002000 */
[----:B------:R-:W-:Y:S02]  /*0540*/  FSETP.GEU.AND P5, PT, R14, 1.175494350822287508e-38, PT ;  /* 0x008000000e00780b */ /* 0x000fe40003fae000 */
[----:B------:R-:W-:Y:S01]  /*0550*/  FSEL R30, R2, 1, P6 ;  /* 0x3f800000021e7808 */ /* 0x000fe20003000000 */
[----:B------:R-:W-:Y:S01]  /*0560*/  @P6 FMUL R24, R24, 0.25 ;  /* 0x3e80000018186820 */ /* 0x000fe20000400000 */
[----:B0-----:R-:W-:-:S03]  /*0570*/  FSETP.GT.AND P6, PT, R17, 8.50705917302346158658e+37, PT ;  /* 0x7e8000001100780b */ /* 0x001fc60003fc4000 */
[----:B------:R-:W-:Y:S01]  /*0580*/  @!P1 FMUL R24, R24, 16777216 ;  /* 0x4b80000018189820 */ /* 0x000fe20000400000 */
[----:B------:R-:W-:Y:S01]  /*0590*/  @!P1 FMUL R30, R30, 16777216 ;  /* 0x4b8000001e1e9820 */ /* 0x000fe20000400000 */
[----:B------:R-:W-:Y:S01]  /*05a0*/  FSETP.GEU.AND P1, PT, R17, 1.175494350822287508e-38, PT ;  /* 0x008000001100780b */ /* 0x000fe20003f2e000 */
[----:B------:R-:W-:Y:S01]  /*05b0*/  @P4 FMUL R14, R14, 0.25 ;  /* 0x3e8000000e0e4820 */ /* 0x000fe20000400000 */
[----:B-1----:R-:W-:-:S03]  /*05c0*/  FSETP.GT.AND P2, PT, R25, 8.50705917302346158658e+37, PT ;  /* 0x7e8000001900780b */ /* 0x002fc60003f44000 */
[----:B------:R-:W-:Y:S01]  /*05d0*/  @!P5 FMUL R14, R14, 16777216 ;  /* 0x4b8000000e0ed820 */ /* 0x000fe20000400000 */
[----:B------:R-:W-:Y:S02]  /*05e0*/  FSETP.GEU.AND P3, PT, R25, 1.175494350822287508e-38, PT ;  /* 0x008000001900780b */ /* 0x000fe40003f6e000 */
[----:B------:R-:W-:-:S03]  /*05f0*/  @P6 FMUL R17, R17, 0.25 ;  /* 0x3e80000011116820 */ /* 0x000fc60000400000 */
[----:B------:R-:W0:Y:S01]  /*0600*/  MUFU.RCP R14, R14 ;  /* 0x0000000e000e7308 */ /* 0x000e220000001000 */
[C---:B------:R-:W-:Y:S01]  /*0610*/  FADD R11, -R19.reuse, R11 ;  /* 0x0000000b130b7221 */ /* 0x040fe20000000100 */
[C---:B------:R-:W-:Y:S01]  /*0620*/  FADD R22, -R19.reuse, R23 ;  /* 0x0000001713167221 */ /* 0x040fe20000000100 */
[----:B------:R-:W-:Y:S01]  /*0630*/  FADD R7, -R19, R7 ;  /* 0x0000000713077221 */ /* 0x000fe20000000100 */
[----:B------:R-:W-:Y:S01]  /*0640*/  @!P1 FMUL R17, R17, 16777216 ;  /* 0x4b80000011119820 */ /* 0x000fe20000400000 */
[----:B------:R-:W-:Y:S01]  /*0650*/  FADD R19, -R19, R15 ;  /* 0x0000000f13137221 */ /* 0x000fe20000000100 */
[----:B------:R-:W-:Y:S01]  /*0660*/  FSEL R15, R2, 1, P4 ;  /* 0x3f800000020f7808 */ /* 0x000fe20002000000 */
[----:B------:R-:W-:-:S03]  /*0670*/  @P2 FMUL R25, R25, 0.25 ;  /* 0x3e80000019192820 */ /* 0x000fc60000400000 */
[----:B------:R-:W1:Y:S01]  /*0680*/  MUFU.RCP R17, R17 ;  /* 0x0000001100117308 */ /* 0x000e620000001000 */
[----:B------:R-:W-:Y:S01]  /*0690*/  @!P5 FMUL R15, R15, 16777216 ;  /* 0x4b8000000f0fd820 */ /* 0x000fe20000400000 */
[----:B------:R-:W-:-:S03]  /*06a0*/  @!P3 FMUL R25, R25, 16777216 ;  /* 0x4b8000001919b820 */ /* 0x000fc60000400000 */
[----:B0-----:R-:W-:Y:S01]  /*06b0*/  FMUL R26, R14, R15 ;  /* 0x0000000f0e1a7220 */ /* 0x001fe20000400000 */
[C---:B------:R-:W-:Y:S02]  /*06c0*/  FSEL R14, R2.reuse, 1, P6 ;  /* 0x3f800000020e7808 */ /* 0x040fe40003000000 */
[----:B------:R1:W0:Y:S01]  /*06d0*/  MUFU.RCP R34, R25 ;  /* 0x0000001900227308 */ /* 0x0002220000001000 */
[----:B------:R-:W-:Y:S02]  /*06e0*/  FSEL R3, R2, 1, P2 ;  /* 0x3f80000002037808 */ /* 0x000fe40001000000 */
[----:B------:R-:W-:-:S03]  /*06f0*/  @!P1 FMUL R14, R14, 16777216 ;  /* 0x4b8000000e0e9820 */ /* 0x000fc60000400000 */
[----:B------:R-:W-:Y:S01]  /*0700*/  @!P3 FMUL R3, R3, 16777216 ;  /* 0x4b8000000303b820 */ /* 0x000fe20000400000 */
[----:B-1----:R-:W-:Y:S01]  /*0710*/  FMUL R25, R17, R14 ;  /* 0x0000000e11197220 */ /* 0x002fe20000400000 */
[----:B------:R1:W2:Y:S03]  /*0720*/  MUFU.RCP R27, R24 ;  /* 0x00000018001b7308 */ /* 0x0002a60000001000 */
[----:B------:R-:W-:Y:S01]  /*0730*/  FMUL R15, R25, R6 ;  /* 0x00000006190f7220 */ /* 0x000fe20000400000 */
[----:B0-----:R-:W-:Y:S02]  /*0740*/  FMUL R34, R34, R3 ;  /* 0x0000000322227220 */ /* 0x001fe40000400000 */
[----:B------:R-:W0:Y:S01]  /*0750*/  LDC.64 R2, c[0x0][0x228] ;  /* 0x00008a00ff027b82 */ /* 0x000e220000000a00 */
[----:B-1----:R-:W-:-:S07]  /*0760*/  FMUL R24, R26, R7 ;  /* 0x000000071a187220 */ /* 0x002fce0000400000 */
[----:B------:R-:W1:Y:S01]  /*0770*/  LDC.64 R6, c[0x0][0x230] ;  /* 0x00008c00ff067b82 */ /* 0x000e620000000a00 */
[C---:B------:R-:W-:Y:S01]  /*0780*/  FMUL R14, R26.reuse, R19 ;  /* 0x000000131a0e7220 */ /* 0x040fe20000400000 */
[C---:B------:R-:W-:Y:S01]  /*0790*/  FMUL R22, R26.reuse, R22 ;  /* 0x000000161a167220 */ /* 0x040fe20000400000 */
[----:B--2---:R-:W-:Y:S01]  /*07a0*/  FMUL R27, R27, R30 ;  /* 0x0000001e1b1b7220 */ /* 0x004fe20000400000 */
[----:B------:R-:W-:Y:S01]  /*07b0*/  FMUL R26, R26, R11 ;  /* 0x0000000b1a1a7220 */ /* 0x000fe20000400000 */
[C---:B------:R-:W-:Y:S01]  /*07c0*/  FMUL R23, R25.reuse, R18 ;  /* 0x0000001219177220 */ /* 0x040fe20000400000 */
[C---:B------:R-:W-:Y:S01]  /*07d0*/  FMUL R11, R25.reuse, R16 ;  /* 0x00000010190b7220 */ /* 0x040fe20000400000 */
[----:B------:R-:W-:Y:S01]  /*07e0*/  FMUL R25, R25, R10 ;  /* 0x0000000a19197220 */ /* 0x000fe20000400000 */
[C---:B------:R-:W-:Y:S01]  /*07f0*/  FMUL R10, R34.reuse, R13 ;  /* 0x0000000d220a7220 */ /* 0x040fe20000400000 */
[C---:B------:R-:W-:Y:S01]  /*0800*/  FMUL R30, R34.reuse, R5 ;  /* 0x00000005221e7220 */ /* 0x040fe20000400000 */
[C---:B------:R-:W-:Y:S01]  /*0810*/  FMUL R32, R34.reuse, R21 ;  /* 0x0000001522207220 */ /* 0x040fe20000400000 */
[----:B------:R-:W-:Y:S01]  /*0820*/  FMUL R34, R34, R9 ;  /* 0x0000000922227220 */ /* 0x000fe20000400000 */
[C---:B------:R-:W-:Y:S01]  /*0830*/  FMUL R13, R27.reuse, R8 ;  /* 0x000000081b0d7220 */ /* 0x040fe20000400000 */
[----:B------:R-:W-:Y:S01]  /*0840*/  FMUL R31, R27, R4 ;  /* 0x000000041b1f7220 */ /* 0x000fe20000400000 */
[----:B------:R-:W-:-:S02]  /*0850*/  CS2R R16, SRZ ;  /* 0x0000000000107805 */ /* 0x000fc4000001ff00 */
[----:B------:R-:W-:Y:S02]  /*0860*/  CS2R R18, SRZ ;  /* 0x0000000000127805 */ /* 0x000fe4000001ff00 */
[----:B------:R-:W-:Y:S01]  /*0870*/  CS2R R4, SRZ ;  /* 0x0000000000047805 */ /* 0x000fe2000001ff00 */
[----:B0-----:R-:W-:-:S05]  /*0880*/  IMAD.WIDE R2, R29, 0x4, R2 ;  /* 0x000000041d027825 */ /* 0x001fca00078e0202 */
[----:B------:R0:W2:Y:S01]  /*0890*/  @!P0 LDG.E.EL.128 R16, desc[UR6][R2.64] ;  /* 0x0000000602108981 */ /* 0x0000a2000c2e1d00 */
[----:B-1----:R-:W-:Y:S01]  /*08a0*/  IMAD.WIDE R8, R29, 0x4, R6 ;  /* 0x000000041d087825 */ /* 0x002fe200078e0206 */
[----:B------:R-:W-:-:S06]  /*08b0*/  CS2R R6, SRZ ;  /* 0x0000000000067805 */ /* 0x000fcc000001ff00 */
[----:B------:R-:W2:Y:S01]  /*08c0*/  @!P0 LDG.E.EL.128 R4, desc[UR6][R8.64] ;  /* 0x0000000608048981 */ /* 0x000ea2000c2e1d00 */
[----:B0-----:R-:W0:Y:S01]  /*08d0*/  S2R R3, SR_TID.X ;  /* 0x0000000000037919 */ /* 0x001e220000002100 */
[----:B------:R-:W1:Y:S01]  /*08e0*/  S2UR UR5, SR_CgaCtaId ;  /* 0x00000000000579c3 */ /* 0x000e620000008800 */
[C---:B------:R-:W-:Y:S01]  /*08f0*/  FMUL R33, R27.reuse, R20 ;  /* 0x000000141b217220 */ /* 0x040fe20000400000 */
[----:B------:R-:W-:Y:S01]  /*0900*/  FMUL R21, R27, R12 ;  /* 0x0000000c1b157220 */ /* 0x000fe20000400000 */
[----:B------:R-:W-:Y:S02]  /*0910*/  UMOV UR4, 0x400 ;  /* 0x0000040000047882 */ /* 0x000fe40000000000 */
[----:B-1----:R-:W-:Y:S01]  /*0920*/  UPRMT UR4, UR5, 0x654, UR4 ;  /* 0x0000065405047896 */ /* 0x002fe20008000004 */
[----:B------:R-:W-:-:S04]  /*0930*/  ISETP.GE.AND P0, PT, R0, 0x121, PT ;  /* 0x000001210000780c */ /* 0x000fc80003f06270 */
[----:B------:R-:W-:Y:S01]  /*0940*/  ISETP.LT.AND P6, PT, R28, 0x180, !P0 ;  /* 0x000001801c00780c */ /* 0x000fe200047c1270 */
[-CC-:B--2---:R-:W-:Y:S01]  /*0950*/  FFMA R13, R13, R16.reuse, R4.reuse ;  /* 0x000000100d0d7223 */ /* 0x184fe20000000004 */
[-CC-:B------:R-:W-:Y:S01]  /*0960*/  FFMA R12, R33, R16.reuse, R4.reuse ;  /* 0x00000010210c7223 */ /* 0x180fe20000000004 */
[-CC-:B------:R-:W-:Y:S01]  /*0970*/  FFMA R2, R31, R16.reuse, R4.reuse ;  /* 0x000000101f027223 */ /* 0x180fe20000000004 */
[----:B------:R-:W-:Y:S01]  /*0980*/  FFMA R4, R21, R16, R4 ;  /* 0x0000001015047223 */ /* 0x000fe20000000004 */
[-CC-:B------:R-:W-:Y:S01]  /*0990*/  FFMA R34, R34, R17.reuse, R5.reuse ;  /* 0x0000001122227223 */ /* 0x180fe20000000005 */
[-CC-:B------:R-:W-:Y:S01]  /*09a0*/  FFMA R32, R32, R17.reuse, R5.reuse ;  /* 0x0000001120207223 */ /* 0x180fe20000000005 */
[-CC-:B------:R-:W-:Y:S01]  /*09b0*/  FFMA R30, R30, R17.reuse, R5.reuse ;  /* 0x000000111e1e7223 */ /* 0x180fe20000000005 */
[----:B------:R-:W-:Y:S01]  /*09c0*/  FFMA R10, R10, R17, R5 ;  /* 0x000000110a0a7223 */ /* 0x000fe20000000005 */
[-CC-:B------:R-:W-:Y:S01]  /*09d0*/  FFMA R25, R25, R18.reuse, R6.reuse ;  /* 0x0000001219197223 */ /* 0x180fe20000000006 */
[-CC-:B------:R-:W-:Y:S01]  /*09e0*/  FFMA R11, R11, R18.reuse, R6.reuse ;  /* 0x000000120b0b7223 */ /* 0x180fe20000000006 */
[-CC-:B------:R-:W-:Y:S01]  /*09f0*/  FFMA R16, R15, R18.reuse, R6.reuse ;  /* 0x000000120f107223 */ /* 0x180fe20000000006 */
[----:B------:R-:W-:Y:S01]  /*0a00*/  FFMA R23, R23, R18, R6 ;  /* 0x0000001217177223 */ /* 0x000fe20000000006 */
[----:B0-----:R-:W-:Y:S01]  /*0a10*/  IMAD.SHL.U32 R5, R3, 0x100, RZ ;  /* 0x0000010003057824 */ /* 0x001fe200078e00ff */
[----:B------:R-:W-:-:S04]  /*0a20*/  SHF.R.U32.HI R18, RZ, 0x4, R3 ;  /* 0x00000004ff127819 */ /* 0x000fc80000011603 */
[----:B------:R-:W-:Y:S02]  /*0a30*/  SGXT.U32 R18, R18, 0x4 ;  /* 0x000000041212781a */ /* 0x000fe40000000000 */
[----:B------:R-:W-:-:S04]  /*0a40*/  LOP3.LUT R5, R5, 0xf00, RZ, 0xc0, !PT ;  /* 0x00000f0005057812 */ /* 0x000fc800078ec0ff */
[C---:B------:R-:W-:Y:S02]  /*0a50*/  LOP3.LUT R18, R5.reuse, R18, RZ, 0xfc, !PT ;  /* 0x0000001205127212 */ /* 0x040fe400078efcff */
[C---:B------:R-:W-:Y:S02]  /*0a60*/  LEA.HI R21, R5.reuse, UR4, RZ, 0x1c ;  /* 0x0000000405157c11 */ /* 0x040fe4000f8fe0ff */
[C---:B------:R-:W-:Y:S02]  /*0a70*/  LOP3.LUT R6, R5.reuse, 0x40, RZ, 0xfc, !PT ;  /* 0x0000004005067812 */ /* 0x040fe400078efcff */
[C---:B------:R-:W-:Y:S02]  /*0a80*/  LOP3.LUT R8, R5.reuse, 0x80, RZ, 0xfc, !PT ;  /* 0x0000008005087812 */ /* 0x040fe400078efcff */
[----:B------:R-:W-:Y:S02]  /*0a90*/  LOP3.LUT R9, R5, 0xc0, RZ, 0xfc, !PT ;  /* 0x000000c005097812 */ /* 0x000fe400078efcff */
[----:B------:R-:W-:Y:S01]  /*0aa0*/  LOP3.LUT R5, R28, 0x38, RZ, 0xfc, !PT ;  /* 0x000000381c057812 */ /* 0x000fe200078efcff */
[-CC-:B------:R-:W-:Y:S01]  /*0ab0*/  FFMA R26, R26, R19.reuse, R7.reuse ;  /* 0x000000131a1a7223 */ /* 0x180fe20000000007 */
[-CC-:B------:R-:W-:Y:S01]  /*0ac0*/  FFMA R22, R22, R19.reuse, R7.reuse ;  /* 0x0000001316167223 */ /* 0x180fe20000000007 */
[-CC-:B------:R-:W-:Y:S01]  /*0ad0*/  FFMA R20, R24, R19.reuse, R7.reuse ;  /* 0x0000001318147223 */ /* 0x180fe20000000007 */
[----:B------:R-:W-:Y:S01]  /*0ae0*/  FFMA R14, R14, R19, R7 ;  /* 0x000000130e0e7223 */ /* 0x000fe20000000007 */
[----:B------:R-:W-:Y:S01]  /*0af0*/  LEA.HI R7, R6, UR4, RZ, 0x1c ;  /* 0x0000000406077c11 */ /* 0x000fe2000f8fe0ff */
[----:B------:R-:W-:-:S04]  /*0b00*/  IMAD.HI R6, R5, 0x2aaaaaab, RZ ;  /* 0x2aaaaaab05067827 */ /* 0x000fc800078e02ff */
[----:B------:R-:W-:Y:S01]  /*0b10*/  IMAD R24, R18, 0x4, R7 ;  /* 0x0000000412187824 */ /* 0x000fe200078e0207 */
[----:B------:R-:W-:-:S04]  /*0b20*/  SHF.R.U32.HI R7, RZ, 0x1f, R6 ;  /* 0x0000001fff077819 */ /* 0x000fc80000011606 */
[----:B------:R-:W-:-:S05]  /*0b30*/  LEA.HI.SX32 R6, R6, R7, 0x1c ;  /* 0x0000000706067211 */ /* 0x000fca00078fe2ff */
[----:B------:R-:W-:Y:S01]  /*0b40*/  IMAD R7, R6, -0x60, R5 ;  /* 0xffffffa006077824 */ /* 0x000fe200078e0205 */
[----:B------:R-:W-:-:S03]  /*0b50*/  ISETP.LT.AND P2, PT, R5, 0x180, !P0 ;  /* 0x000001800500780c */ /* 0x000fc60004741270 */
[----:B------:R-:W-:-:S04]  /*0b60*/  IMAD R7, R7, 0x121, R0 ;  /* 0x0000012107077824 */ /* 0x000fc800078e0200 */
[----:B------:R-:W-:Y:S01]  /*0b70*/  IMAD R5, R6, 0x36300, R7 ;  /* 0x0003630006057824 */ /* 0x000fe200078e0207 */
[----:B------:R-:W-:-:S05]  /*0b80*/  LOP3.LUT R6, R28, 0x34, RZ, 0xfc, !PT ;  /* 0x000000341c067812 */ /* 0x000fca00078efcff */
[----:B------:R-:W-:Y:S01]  /*0b90*/  IMAD.HI R7, R6, 0x2aaaaaab, RZ ;  /* 0x2aaaaaab06077827 */ /* 0x000fe200078e02ff */
[----:B------:R-:W-:-:S04]  /*0ba0*/  LEA.HI R17, R8, UR4, RZ, 0x1c ;  /* 0x0000000408117c11 */ /* 0x000fc8000f8fe0ff */
[----:B------:R-:W-:Y:S02]  /*0bb0*/  SHF.R.U32.HI R8, RZ, 0x1f, R7 ;  /* 0x0000001fff087819 */ /* 0x000fe40000011607 */
[----:B------:R-:W-:Y:S02]  /*0bc0*/  LEA.HI R9, R9, UR4, RZ, 0x1c ;  /* 0x0000000409097c11 */ /* 0x000fe4000f8fe0ff */
[----:B------:R-:W-:Y:S01]  /*0bd0*/  LEA.HI.SX32 R7, R7, R8, 0x1c ;  /* 0x0000000807077211 */ /* 0x000fe200078fe2ff */
[C---:B------:R-:W-:Y:S01]  /*0be0*/  IMAD R21, R18.reuse, 0x4, R21 ;  /* 0x0000000412157824 */ /* 0x040fe200078e0215 */
[----:B------:R-:W-:Y:S01]  /*0bf0*/  FSETP.GEU.AND P1, PT, R13, RZ, PT ;  /* 0x000000ff0d00720b */ /* 0x000fe20003f2e000 */
[C---:B------:R-:W-:Y:S02]  /*0c00*/  IMAD R17, R18.reuse, 0x4, R17 ;  /* 0x0000000412117824 */ /* 0x040fe400078e0211 */
[----:B------:R-:W-:Y:S02]  /*0c10*/  IMAD R18, R18, 0x4, R9 ;  /* 0x0000000412127824 */ /* 0x000fe400078e0209 */
[----:B------:R-:W-:Y:S01]  /*0c20*/  IMAD R9, R7, -0x60, R6 ;  /* 0xffffffa007097824 */ /* 0x000fe200078e0206 */
[----:B------:R-:W-:-:S02]  /*0c30*/  FSEL R36, R13, RZ, P1 ;  /* 0x000000ff0d247208 */ /* 0x000fc40000800000 */
[----:B------:R-:W-:Y:S01]  /*0c40*/  ISETP.LT.AND P1, PT, R6, 0x180, !P0 ;  /* 0x000001800600780c */ /* 0x000fe20004721270 */
[----:B------:R-:W-:Y:S01]  /*0c50*/  IMAD R8, R9, 0x121, R0 ;  /* 0x0000012109087824 */ /* 0x000fe200078e0200 */
[----:B------:R-:W-:-:S03]  /*0c60*/  LOP3.LUT R6, R28, 0x20, RZ, 0xfc, !PT ;  /* 0x000000201c067812 */ /* 0x000fc600078efcff */
[----:B------:R-:W-:Y:S02]  /*0c70*/  IMAD R7, R7, 0x36300, R8 ;  /* 0x0003630007077824 */ /* 0x000fe400078e0208 */
[----:B------:R-:W-:-:S05]  /*0c80*/  IMAD.HI R8, R6, 0x2aaaaaab, RZ ;  /* 0x2aaaaaab06087827 */ /* 0x000fca00078e02ff */
[----:B------:R-:W-:Y:S02]  /*0c90*/  SHF.R.U32.HI R9, RZ, 0x1f, R8 ;  /* 0x0000001fff097819 */ /* 0x000fe40000011608 */
[----:B------:R-:W-:Y:S02]  /*0ca0*/  P2R R19, PR, RZ, 0x4 ;  /* 0x00000004ff137803 */ /* 0x000fe40000000000 */
[----:B------:R-:W-:Y:S02]  /*0cb0*/  LEA.HI.SX32 R9, R8, R9, 0x1c ;  /* 0x0000000908097211 */ /* 0x000fe400078fe2ff */
[C---:B------:R-:W-:Y:S02]  /*0cc0*/  FSETP.GEU.AND P2, PT, R34.reuse, RZ, PT ;  /* 0x000000ff2200720b */ /* 0x040fe40003f4e000 */
[----:B------:R-:W-:Y:S01]  /*0cd0*/  FSETP.GEU.AND P3, PT, R25, RZ, PT ;  /* 0x000000ff1900720b */ /* 0x000fe20003f6e000 */
[----:B------:R-:W-:Y:S01]  /*0ce0*/  IMAD R13, R9, -0x60, R6 ;  /* 0xffffffa0090d7824 */ /* 0x000fe200078e0206 */
[----:B------:R-:W-:-:S02]  /*0cf0*/  FSEL R15, R34, RZ, P2 ;  /* 0x000000ff220f7208 */ /* 0x000fc40001000000 */
[----:B------:R-:W-:Y:S01]  /*0d00*/  ISETP.LT.AND P2, PT, R6, 0x180, !P0 ;  /* 0x000001800600780c */ /* 0x000fe20004741270 */
[----:B------:R-:W-:Y:S01]  /*0d10*/  IMAD R6, R13, 0x121, R0 ;  /* 0x000001210d067824 */ /* 0x000fe200078e0200 */
[----:B------:R-:W-:Y:S02]  /*0d20*/  FSEL R8, R25, RZ, P3 ;  /* 0x000000ff19087208 */ /* 0x000fe40001800000 */
[----:B------:R-:W-:Y:S01]  /*0d30*/  FSETP.GEU.AND P4, PT, R26, RZ, PT ;  /* 0x000000ff1a00720b */ /* 0x000fe20003f8e000 */
[----:B------:R-:W-:Y:S01]  /*0d40*/  STS [R21], R36 ;  /* 0x0000002415007388 */ /* 0x000fe20000000800 */
[C---:B------:R-:W-:Y:S01]  /*0d50*/  FSETP.GEU.AND P3, PT, R12.reuse, RZ, PT ;  /* 0x000000ff0c00720b */ /* 0x040fe20003f6e000 */
[----:B------:R-:W-:Y:S02]  /*0d60*/  IMAD R9, R9, 0x36300, R6 ;  /* 0x0003630009097824 */ /* 0x000fe400078e0206 */
[----:B------:R0:W-:Y:S01]  /*0d70*/  STS [R24+0x100], R15 ;  /* 0x0001000f18007388 */ /* 0x0001e20000000800 */
[----:B------:R-:W-:-:S02]  /*0d80*/  FSEL R34, R12, RZ, P3 ;  /* 0x000000ff0c227208 */ /* 0x000fc40001800000 */
[----:B------:R-:W-:Y:S02]  /*0d90*/  FSETP.GEU.AND P3, PT, R11, RZ, PT ;  /* 0x000000ff0b00720b */ /* 0x000fe40003f6e000 */
[----:B------:R-:W-:Y:S02]  /*0da0*/  LOP3.LUT R6, R28, 0x30, RZ, 0xfc, !PT ;  /* 0x000000301c067812 */ /* 0x000fe400078efcff */
[----:B0-----:R-:W-:Y:S02]  /*0db0*/  FSEL R15, R26, RZ, P4 ;  /* 0x000000ff1a0f7208 */ /* 0x001fe40002000000 */
[C---:B------:R-:W-:Y:S01]  /*0dc0*/  FSETP.GEU.AND P4, PT, R32.reuse, RZ, PT ;  /* 0x000000ff2000720b */ /* 0x040fe20003f8e000 */
[----:B------:R0:W-:Y:S03]  /*0dd0*/  STS [R17+0x200], R8 ;  /* 0x0002000811007388 */ /* 0x0001e60000000800 */
[----:B------:R-:W-:-:S02]  /*0de0*/  FSEL R25, R32, RZ, P4 ;  /* 0x000000ff20197208 */ /* 0x000fc40002000000 */
[----:B------:R-:W-:Y:S01]  /*0df0*/  FSEL R32, R11, RZ, P3 ;  /* 0x000000ff0b207208 */ /* 0x000fe20001800000 */
[----:B------:R-:W-:Y:S01]  /*0e00*/  IMAD.HI R11, R6, 0x2aaaaaab, RZ ;  /* 0x2aaaaaab060b7827 */ /* 0x000fe200078e02ff */
[C---:B0-----:R-:W-:Y:S02]  /*0e10*/  LOP3.LUT R8, R28.reuse, 0x2c, RZ, 0xfc, !PT ;  /* 0x0000002c1c087812 */ /* 0x041fe400078efcff */
[----:B------:R-:W-:Y:S02]  /*0e20*/  LOP3.LUT R12, R28, 0x1c, RZ, 0xfc, !PT ;  /* 0x0000001c1c0c7812 */ /* 0x000fe400078efcff */
[----:B------:R-:W-:Y:S01]  /*0e30*/  SHF.R.U32.HI R26, RZ, 0x1f, R11 ;  /* 0x0000001fff1a7819 */ /* 0x000fe2000001160b */
[----:B------:R-:W-:Y:S01]  /*0e40*/  IMAD.HI R13, R8, 0x2aaaaaab, RZ ;  /* 0x2aaaaaab080d7827 */ /* 0x000fe200078e02ff */
[----:B------:R0:W-:Y:S02]  /*0e50*/  STS [R18+0x300], R15 ;  /* 0x0003000f12007388 */ /* 0x0001e40000000800 */
[----:B------:R-:W-:-:S02]  /*0e60*/  LEA.HI.SX32 R11, R11, R26, 0x1c ;  /* 0x0000001a0b0b7211 */ /* 0x000fc400078fe2ff */
[----:B------:R-:W-:Y:S01]  /*0e70*/  SHF.R.U32.HI R26, RZ, 0x1f, R13 ;  /* 0x0000001fff1a7819 */ /* 0x000fe2000001160d */
[----:B0-----:R-:W-:-:S03]  /*0e80*/  IMAD.HI R15, R12, 0x2aaaaaab, RZ ;  /* 0x2aaaaaab0c0f7827 */ /* 0x001fc600078e02ff */
[----:B------:R-:W-:Y:S02]  /*0e90*/  LEA.HI.SX32 R13, R13, R26, 0x1c ;  /* 0x0000001a0d0d7211 */ /* 0x000fe400078fe2ff */
[----:B------:R-:W-:Y:S01]  /*0ea0*/  SHF.R.U32.HI R26, RZ, 0x1f, R15 ;  /* 0x0000001fff1a7819 */ /* 0x000fe2000001160f */
[----:B------:R-:W-:Y:S01]  /*0eb0*/  STS [R21+0x40], R34 ;  /* 0x0000402215007388 */ /* 0x000fe20000000800 */
[----:B------:R-:W-:Y:S02]  /*0ec0*/  FSETP.GEU.AND P4, PT, R2, RZ, PT ;  /* 0x000000ff0200720b */ /* 0x000fe40003f8e000 */
[----:B------:R-:W-:Y:S01]  /*0ed0*/  LEA.HI.SX32 R15, R15, R26, 0x1c ;  /* 0x0000001a0f0f7211 */ /* 0x000fe200078fe2ff */
[----:B------:R0:W-:Y:S01]  /*0ee0*/  STS [R24+0x140], R25 ;  /* 0x0001401918007388 */ /* 0x0001e20000000800 */
[----:B------:R-:W-:Y:S02]  /*0ef0*/  FSETP.GEU.AND P5, PT, R22, RZ, PT ;  /* 0x000000ff1600720b */ /* 0x000fe40003fae000 */
[----:B------:R-:W-:-:S02]  /*0f00*/  FSEL R2, R2, RZ, P4 ;  /* 0x000000ff02027208 */ /* 0x000fc40002000000 */
[----:B------:R-:W-:Y:S02]  /*0f10*/  FSETP.GEU.AND P4, PT, R16, RZ, PT ;  /* 0x000000ff1000720b */ /* 0x000fe40003f8e000 */
[----:B------:R-:W-:Y:S01]  /*0f20*/  ISETP.LT.AND P3, PT, R12, 0x180, !P0 ;  /* 0x000001800c00780c */ /* 0x000fe20004761270 */
[----:B0-----:R-:W-:-:S04]  /*0f30*/  IMAD R25, R15, -0x60, R12 ;  /* 0xffffffa00f197824 */ /* 0x001fc800078e020c */
[----:B------:R-:W-:Y:S01]  /*0f40*/  IMAD R12, R25, 0x121, R0 ;  /* 0x00000121190c7824 */ /* 0x000fe200078e0200 */
[----:B------:R-:W-:Y:S02]  /*0f50*/  FSEL R25, R22, RZ, P5 ;  /* 0x000000ff16197208 */ /* 0x000fe40002800000 */
[----:B------:R-:W-:Y:S02]  /*0f60*/  FSETP.GEU.AND P5, PT, R30, RZ, PT ;  /* 0x000000ff1e00720b */ /* 0x000fe40003fae000 */
[----:B------:R-:W-:Y:S02]  /*0f70*/  FSEL R22, R16, RZ, P4 ;  /* 0x000000ff10167208 */ /* 0x000fe40002000000 */
[----:B------:R-:W-:Y:S01]  /*0f80*/  FSETP.GEU.AND P4, PT, R4, RZ, PT ;  /* 0x000000ff0400720b */ /* 0x000fe20003f8e000 */
[----:B------:R-:W-:Y:S01]  /*0f90*/  STS [R17+0x240], R32 ;  /* 0x0002402011007388 */ /* 0x000fe20000000800 */
[----:B------:R-:W-:Y:S01]  /*0fa0*/  FSEL R27, R30, RZ, P5 ;  /* 0x000000ff1e1b7208 */ /* 0x000fe20002800000 */
[----:B------:R-:W-:Y:S01]  /*0fb0*/  IMAD R15, R15, 0x36300, R12 ;  /* 0x000363000f0f7824 */ /* 0x000fe200078e020c */
[----:B------:R-:W-:Y:S01]  /*0fc0*/  FSEL R30, R4, RZ, P4 ;  /* 0x000000ff041e7208 */ /* 0x000fe20002000000 */
[----:B------:R0:W-:Y:S01]  /*0fd0*/  STS [R18+0x340], R25 ;  /* 0x0003401912007388 */ /* 0x0001e20000000800 */
[----:B------:R-:W-:-:S02]  /*0fe0*/  FSETP.GEU.AND P5, PT, R20, RZ, PT ;  /* 0x000000ff1400720b */ /* 0x000fc40003fae000 */
[C---:B------:R-:W-:Y:S01]  /*0ff0*/  LOP3.LUT R4, R28.reuse, 0x28, RZ, 0xfc, !PT ;  /* 0x000000281c047812 */ /* 0x040fe200078efcff */
[----:B------:R1:W-:Y:S01]  /*1000*/  STS [R21+0x80], R2 ;  /* 0x0000800215007388 */ /* 0x0003e20000000800 */
[----:B------:R-:W-:Y:S02]  /*1010*/  LOP3.LUT R12, R28, 0x24, RZ, 0xfc, !PT ;  /* 0x000000241c0c7812 */ /* 0x000fe400078efcff */
[----:B------:R-:W-:Y:S01]  /*1020*/  FSEL R29, R20, RZ, P5 ;  /* 0x000000ff141d7208 */ /* 0x000fe20002800000 */
[----:B------:R-:W-:Y:S01]  /*1030*/  STS [R24+0x180], R27 ;  /* 0x0001801b18007388 */ /* 0x000fe20000000800 */
[----:B------:R-:W-:Y:S01]  /*1040*/  FSETP.GEU.AND P5, PT, R10, RZ, PT ;  /* 0x000000ff0a00720b */ /* 0x000fe20003fae000 */
[----:B0-----:R-:W-:Y:S01]  /*1050*/  IMAD.HI R25, R4, 0x2aaaaaab, RZ ;  /* 0x2aaaaaab04197827 */ /* 0x001fe200078e02ff */
[----:B-1----:R-:W-:Y:S01]  /*1060*/  LOP3.LUT R2, R28, 0x18, RZ, 0xfc, !PT ;  /* 0x000000181c027812 */ /* 0x002fe200078efcff */
[----:B------:R0:W-:Y:S02]  /*1070*/  STS [R17+0x280], R22 ;  /* 0x0002801611007388 */ /* 0x0001e40000000800 */
[----:B------:R-:W-:Y:S01]  /*1080*/  IMAD.HI R16, R12, 0x2aaaaaab, RZ ;  /* 0x2aaaaaab0c107827 */ /* 0x000fe200078e02ff */
[----:B------:R-:W-:Y:S01]  /*1090*/  FSEL R31, R10, RZ, P5 ;  /* 0x000000ff0a1f7208 */ /* 0x000fe20002800000 */
[----:B------:R1:W-:Y:S01]  /*10a0*/  STS [R18+0x380], R29 ;  /* 0x0003801d12007388 */ /* 0x0003e20000000800 */
[----:B------:R-:W-:Y:S01]  /*10b0*/  SHF.R.U32.HI R10, RZ, 0x1f, R25 ;  /* 0x0000001fff0a7819 */ /* 0x000fe20000011619 */
[----:B0-----:R-:W-:Y:S01]  /*10c0*/  IMAD.HI R22, R2, 0x2aaaaaab, RZ ;  /* 0x2aaaaaab02167827 */ /* 0x001fe200078e02ff */
[----:B------:R-:W-:-:S02]  /*10d0*/  SHF.R.U32.HI R27, RZ, 0x1f, R16 ;  /* 0x0000001fff1b7819 */ /* 0x000fc40000011610 */
[----:B------:R-:W-:Y:S02]  /*10e0*/  FSETP.GEU.AND P4, PT, R23, RZ, PT ;  /* 0x000000ff1700720b */ /* 0x000fe40003f8e000 */
[----:B-1----:R-:W-:Y:S01]  /*10f0*/  SHF.R.U32.HI R29, RZ, 0x1f, R22 ;  /* 0x0000001fff1d7819 */ /* 0x002fe20000011616 */
[----:B------:R0:W-:Y:S01]  /*1100*/  STS [R21+0xc0], R30 ;  /* 0x0000c01e15007388 */ /* 0x0001e20000000800 */
[----:B------:R-:W-:Y:S02]  /*1110*/  LEA.HI.SX32 R25, R25, R10, 0x1c ;  /* 0x0000000a19197211 */ /* 0x000fe400078fe2ff */
[----:B------:R-:W-:Y:S02]  /*1120*/  FSEL R10, R23, RZ, P4 ;  /* 0x000000ff170a7208 */ /* 0x000fe40002000000 */
[----:B------:R-:W-:Y:S02]  /*1130*/  FSETP.GEU.AND P4, PT, R14, RZ, PT ;  /* 0x000000ff0e00720b */ /* 0x000fe40003f8e000 */
[----:B0-----:R-:W-:-:S02]  /*1140*/  LEA.HI.SX32 R21, R16, R27, 0x1c ;  /* 0x0000001b10157211 */ /* 0x001fc400078fe2ff */
[----:B------:R-:W-:Y:S02]  /*1150*/  LEA.HI.SX32 R27, R22, R29, 0x1c ;  /* 0x0000001d161b7211 */ /* 0x000fe400078fe2ff */
[----:B------:R-:W-:Y:S02]  /*1160*/  LOP3.LUT R22, R28, 0x10, RZ, 0xfc, !PT ;  /* 0x000000101c167812 */ /* 0x000fe400078efcff */
[----:B------:R-:W-:Y:S02]  /*1170*/  FSEL R35, R14, RZ, P4 ;  /* 0x000000ff0e237208 */ /* 0x000fe40002000000 */
[----:B------:R-:W-:Y:S01]  /*1180*/  LOP3.LUT R14, R28, 0xc, RZ, 0xfc, !PT ;  /* 0x0000000c1c0e7812 */ /* 0x000fe200078efcff */
[----:B------:R-:W-:Y:S01]  /*1190*/  IMAD.HI R29, R22, 0x2aaaaaab, RZ ;  /* 0x2aaaaaab161d7827 */ /* 0x000fe200078e02ff */
[----:B------:R0:W-:Y:S01]  /*11a0*/  STS [R24+0x1c0], R31 ;  /* 0x0001c01f18007388 */ /* 0x0001e20000000800 */
[----:B------:R-:W-:Y:S02]  /*11b0*/  ISETP.LT.AND P4, PT, R2, 0x180, !P0 ;  /* 0x000001800200780c */ /* 0x000fe40004781270 */
[----:B------:R-:W-:Y:S01]  /*11c0*/  IMAD R33, R27, -0x60, R2 ;  /* 0xffffffa01b217824 */ /* 0x000fe200078e0202 */
[----:B------:R-:W-:Y:S01]  /*11d0*/  SHF.R.U32.HI R2, RZ, 0x1f, R29 ;  /* 0x0000001fff027819 */ /* 0x000fe2000001161d */
[----:B0-----:R-:W-:Y:S01]  /*11e0*/  IMAD.HI R31, R14, 0x2aaaaaab, RZ ;  /* 0x2aaaaaab0e1f7827 */ /* 0x001fe200078e02ff */
[----:B------:R-:W-:-:S02]  /*11f0*/  LOP3.LUT R24, R28, 0x8, RZ, 0xfc, !PT ;  /* 0x000000081c187812 */ /* 0x000fc400078efcff */
[----:B------:R-:W-:Y:S01]  /*1200*/  LEA.HI.SX32 R29, R29, R2, 0x1c ;  /* 0x000000021d1d7211 */ /* 0x000fe200078fe2ff */
[----:B------:R-:W-:Y:S01]  /*1210*/  IMAD R16, R33, 0x121, R0 ;  /* 0x0000012121107824 */ /* 0x000fe200078e0200 */
[----:B------:R-:W-:Y:S01]  /*1220*/  SHF.R.U32.HI R2, RZ, 0x1f, R31 ;  /* 0x0000001fff027819 */ /* 0x000fe2000001161f */
[----:B------:R-:W-:Y:S01]  /*1230*/  IMAD.HI R33, R24, 0x2aaaaaab, RZ ;  /* 0x2aaaaaab18217827 */ /* 0x000fe200078e02ff */
[----:B------:R0:W-:Y:S02]  /*1240*/  STS [R17+0x2c0], R10 ;  /* 0x0002c00a11007388 */ /* 0x0001e40000000800 */
[----:B------:R-:W-:Y:S02]  /*1250*/  LEA.HI.SX32 R31, R31, R2, 0x1c ;  /* 0x000000021f1f7211 */ /* 0x000fe400078fe2ff */
[----:B------:R-:W-:Y:S02]  /*1260*/  LOP3.LUT R2, R28, 0x4, RZ, 0xfc, !PT ;  /* 0x000000041c027812 */ /* 0x000fe400078efcff */
[----:B0-----:R-:W-:-:S04]  /*1270*/  SHF.R.U32.HI R10, RZ, 0x1f, R33 ;  /* 0x0000001fff0a7819 */ /* 0x001fc80000011621 */
[----:B------:R-:W-:Y:S01]  /*1280*/  LEA.HI.SX32 R33, R33, R10, 0x1c ;  /* 0x0000000a21217211 */ /* 0x000fe200078fe2ff */
[----:B------:R-:W-:-:S05]  /*1290*/  IMAD.HI R10, R2, 0x2aaaaaab, RZ ;  /* 0x2aaaaaab020a7827 */ /* 0x000fca00078e02ff */
[----:B------:R-:W-:-:S04]  /*12a0*/  SHF.R.U32.HI R17, RZ, 0x1f, R10 ;  /* 0x0000001fff117819 */ /* 0x000fc8000001160a */
[----:B------:R-:W-:Y:S01]  /*12b0*/  LEA.HI.SX32 R17, R10, R17, 0x1c ;  /* 0x000000110a117211 */ /* 0x000fe200078fe2ff */
[----:B------:R0:W-:Y:S01]  /*12c0*/  STS [R18+0x3c0], R35 ;  /* 0x0003c02312007388 */ /* 0x0001e20000000800 */
[----:B------:R-:W-:Y:S01]  /*12d0*/  BAR.SYNC.DEFER_BLOCKING 0x0 ;  /* 0x0000000000007b1d */ /* 0x000fe20000010000 */
[----:B------:R-:W-:Y:S02]  /*12e0*/  ISETP.LT.AND P5, PT, R2, 0x180, !P0 ;  /* 0x000001800200780c */ /* 0x000fe400047a1270 */
[----:B0-----:R-:W-:-:S04]  /*12f0*/  IMAD R35, R17, -0x60, R2 ;  /* 0xffffffa011237824 */ /* 0x001fc800078e0202 */
[----:B------:R-:W-:-:S04]  /*1300*/  IMAD R2, R35, 0x121, R0 ;  /* 0x0000012123027824 */ /* 0x000fc800078e0200 */
[----:B------:R-:W-:Y:S02]  /*1310*/  IMAD R35, R17, 0x36300, R2 ;  /* 0x0003630011237824 */ /* 0x000fe400078e0202 */
[----:B------:R-:W-:-:S05]  /*1320*/  IMAD.HI R2, R28, 0x2aaaaaab, RZ ;  /* 0x2aaaaaab1c027827 */ /* 0x000fca00078e02ff */
[----:B------:R-:W-:-:S04]  /*1330*/  SHF.R.U32.HI R17, RZ, 0x1f, R2 ;  /* 0x0000001fff117819 */ /* 0x000fc80000011602 */
[----:B------:R-:W-:-:S05]  /*1340*/  LEA.HI.SX32 R17, R2, R17, 0x1c ;  /* 0x0000001102117211 */ /* 0x000fca00078fe2ff */
[----:B------:R-:W-:-:S04]  /*1350*/  IMAD R37, R17, -0x60, R28 ;  /* 0xffffffa011257824 */ /* 0x000fc800078e021c */
[----:B------:R-:W-:-:S04]  /*1360*/  IMAD R2, R37, 0x121, R0 ;  /* 0x0000012125027824 */ /* 0x000fc800078e0200 */
[----:B------:R-:W-:Y:S01]  /*1370*/  IMAD R17, R17, 0x36300, R2 ;  /* 0x0003630011117824 */ /* 0x000fe200078e0202 */
[----:B------:R-:W-:-:S04]  /*1380*/  SHF.R.U32.HI R2, RZ, 0x4, R3 ;  /* 0x00000004ff027819 */ /* 0x000fc80000011603 */
[----:B------:R-:W-:Y:S02]  /*1390*/  LOP3.LUT R2, R2, 0xc, RZ, 0xc0, !PT ;  /* 0x0000000c02027812 */ /* 0x000fe400078ec0ff */
[----:B------:R-:W-:-:S03]  /*13a0*/  LOP3.LUT R10, R3, 0xff, RZ, 0xc0, !PT ;  /* 0x000000ff030a7812 */ /* 0x000fc600078ec0ff */
[----:B------:R-:W-:-:S04]  /*13b0*/  VIADD R3, R2, UR4 ;  /* 0x0000000402037c36 */ /* 0x000fc80008000000 */
[----:B------:R-:W-:Y:S02]  /*13c0*/  IMAD R18, R10, 0x4, R3 ;  /* 0x000000040a127824 */ /* 0x000fe400078e0203 */
[----:B------:R-:W0:Y:S03]  /*13d0*/  LDC.64 R2, c[0x0][0x238] ;  /* 0x00008e00ff027b82 */ /* 0x000e260000000a00 */
[----:B------:R-:W1:Y:S01]  /*13e0*/  LDS R37, [R18] ;  /* 0x0000000012257984 */ /* 0x000e620000000800 */
[----:B------:R-:W-:Y:S01]  /*13f0*/  IMAD R27, R27, 0x36300, R16 ;  /* 0x000363001b1b7824 */ /* 0x000fe200078e0210 */
[----:B------:R-:W-:-:S05]  /*1400*/  LOP3.LUT R20, R28, 0x14, RZ, 0xfc, !PT ;  /* 0x000000141c147812 */ /* 0x000fca00078efcff */
[----:B------:R-:W-:-:S04]  /*1410*/  IMAD.HI R26, R20, 0x2aaaaaab, RZ ;  /* 0x2aaaaaab141a7827 */ /* 0x000fc800078e02ff */
[----:B0-----:R-:W-:Y:S01]  /*1420*/  IMAD.WIDE R16, R17, 0x4, R2 ;  /* 0x0000000411107825 */ /* 0x001fe200078e0202 */
[----:B------:R-:W-:-:S04]  /*1430*/  SHF.R.U32.HI R23, RZ, 0x1f, R26 ;  /* 0x0000001fff177819 */ /* 0x000fc8000001161a */
[----:B-1----:R0:W-:Y:S01]  /*1440*/  @P6 STG.E desc[UR6][R16.64], R37 ;  /* 0x0000002510006986 */ /* 0x0021e2000c101906 */
[----:B------:R-:W-:Y:S02]  /*1450*/  ISETP.NE.AND P6, PT, R19, RZ, PT ;  /* 0x000000ff1300720c */ /* 0x000fe40003fc5270 */
[----:B------:R-:W-:-:S04]  /*1460*/  LOP3.LUT R19, R10, 0x100, RZ, 0xfc, !PT ;  /* 0x000001000a137812 */ /* 0x000fc800078efcff */
[----:B------:R-:W-:-:S04]  /*1470*/  SHF.R.U32.HI R19, RZ, 0x4, R19 ;  /* 0x00000004ff137819 */ /* 0x000fc80000011613 */
[----:B------:R-:W-:Y:S02]  /*1480*/  LOP3.LUT R19, R19, 0x1c, RZ, 0xc0, !PT ;  /* 0x0000001c13137812 */ /* 0x000fe400078ec0ff */
[----:B------:R-:W-:-:S03]  /*1490*/  LEA.HI.SX32 R23, R26, R23, 0x1c ;  /* 0x000000171a177211 */ /* 0x000fc600078fe2ff */
[----:B------:R-:W-:-:S04]  /*14a0*/  VIADD R19, R19, UR4 ;  /* 0x0000000413137c36 */ /* 0x000fc80008000000 */
[----:B------:R-:W-:Y:S02]  /*14b0*/  IMAD R26, R10, 0x4, R19 ;  /* 0x000000040a1a7824 */ /* 0x000fe400078e0213 */
[----:B------:R-:W-:-:S04]  /*14c0*/  IMAD.WIDE R18, R35, 0x4, R2 ;  /* 0x0000000423127825 */ /* 0x000fc800078e0202 */
[----:B------:R-:W-:Y:S01]  /*14d0*/  IMAD R35, R33, -0x60, R24 ;  /* 0xffffffa021237824 */ /* 0x000fe200078e0218 */
[----:B------:R-:W1:Y:S03]  /*14e0*/  LDS R26, [R26+0x400] ;  /* 0x000400001a1a7984 */ /* 0x000e660000000800 */
[----:B0-----:R-:W-:-:S04]  /*14f0*/  IMAD R16, R35, 0x121, R0 ;  /* 0x0000012123107824 */ /* 0x001fc800078e0200 */
[----:B------:R-:W-:Y:S01]  /*1500*/  IMAD R17, R33, 0x36300, R16 ;  /* 0x0003630021117824 */ /* 0x000fe200078e0210 */
[----:B------:R-:W-:-:S04]  /*1510*/  LOP3.LUT R16, R10, 0x200, RZ, 0xfc, !PT ;  /* 0x000002000a107812 */ /* 0x000fc800078efcff */
[----:B------:R-:W-:-:S04]  /*1520*/  SHF.R.U32.HI R16, RZ, 0x4, R16 ;  /* 0x00000004ff107819 */ /* 0x000fc80000011610 */
[----:B------:R-:W-:-:S05]  /*1530*/  LOP3.LUT R16, R16, 0x2c, RZ, 0xc0, !PT ;  /* 0x0000002c10107812 */ /* 0x000fca00078ec0ff */
[----:B------:R-:W-:-:S04]  /*1540*/  VIADD R33, R16, UR4 ;  /* 0x0000000410217c36 */ /* 0x000fc80008000000 */
[----:B------:R-:W-:-:S06]  /*1550*/  IMAD R33, R10, 0x4, R33 ;  /* 0x000000040a217824 */ /* 0x000fcc00078e0221 */
[----:B------:R-:W0:Y:S04]  /*1560*/  LDS R33, [R33+0x800] ;  /* 0x0008000021217984 */ /* 0x000e280000000800 */
[----:B-1----:R1:W-:Y:S01]  /*1570*/  @P5 STG.E desc[UR6][R18.64], R26 ;  /* 0x0000001a12005986 */ /* 0x0023e2000c101906 */
[----:B------:R-:W-:Y:S01]  /*1580*/  ISETP.LT.AND P5, PT, R24, 0x180, !P0 ;  /* 0x000001801800780c */ /* 0x000fe200047a1270 */
[----:B------:R-:W-:-:S04]  /*1590*/  IMAD.WIDE R16, R17, 0x4, R2 ;  /* 0x0000000411107825 */ /* 0x000fc800078e0202 */
[----:B-1----:R-:W-:-:S08]  /*15a0*/  IMAD R19, R31, -0x60, R14 ;  /* 0xffffffa01f137824 */ /* 0x002fd000078e020e */
[----:B0-----:R-:W-:Y:S01]  /*15b0*/  @P5 STG.E desc[UR6][R16.64], R33 ;  /* 0x0000002110005986 */ /* 0x001fe2000c101906 */
[----:B------:R-:W-:Y:S01]  /*15c0*/  ISETP.LT.AND P5, PT, R14, 0x180, !P0 ;  /* 0x000001800e00780c */ /* 0x000fe200047a1270 */
[----:B------:R-:W-:-:S04]  /*15d0*/  IMAD R14, R19, 0x121, R0 ;  /* 0x00000121130e7824 */ /* 0x000fc800078e0200 */
[----:B------:R-:W-:Y:S01]  /*15e0*/  IMAD R31, R31, 0x36300, R14 ;  /* 0x000363001f1f7824 */ /* 0x000fe200078e020e */
[----:B------:R-:W-:-:S04]  /*15f0*/  LOP3.LUT R14, R10, 0x300, RZ, 0xfc, !PT ;  /* 0x000003000a0e7812 */ /* 0x000fc800078efcff */
[----:B------:R-:W-:-:S04]  /*1600*/  SHF.R.U32.HI R14, RZ, 0x4, R14 ;  /* 0x00000004ff0e7819 */ /* 0x000fc8000001160e */
[----:B------:R-:W-:-:S05]  /*1610*/  LOP3.LUT R14, R14, 0x3c, RZ, 0xc0, !PT ;  /* 0x0000003c0e0e7812 */ /* 0x000fca00078ec0ff */
[----:B------:R-:W-:-:S04]  /*1620*/  VIADD R19, R14, UR4 ;  /* 0x000000040e137c36 */ /* 0x000fc80008000000 */
[----:B------:R-:W-:Y:S02]  /*1630*/  IMAD R18, R10, 0x4, R19 ;  /* 0x000000040a127824 */ /* 0x000fe400078e0213 */
[----:B------:R-:W-:-:S03]  /*1640*/  IMAD R19, R29, -0x60, R22 ;  /* 0xffffffa01d137824 */ /* 0x000fc600078e0216 */
[----:B------:R0:W1:Y:S01]  /*1650*/  LDS R35, [R18+0xc00] ;  /* 0x000c000012237984 */ /* 0x0000620000000800 */
[----:B------:R-:W-:-:S04]  /*1660*/  IMAD R14, R19, 0x121, R0 ;  /* 0x00000121130e7824 */ /* 0x000fc800078e0200 */
[----:B------:R-:W-:Y:S01]  /*1670*/  IMAD R29, R29, 0x36300, R14 ;  /* 0x000363001d1d7824 */ /* 0x000fe200078e020e */
[----:B------:R-:W-:-:S04]  /*1680*/  LOP3.LUT R14, R10, 0x400, RZ, 0xfc, !PT ;  /* 0x000004000a0e7812 */ /* 0x000fc800078efcff */
[----:B------:R-:W-:-:S04]  /*1690*/  SHF.R.U32.HI R14, RZ, 0x4, R14 ;  /* 0x00000004ff0e7819 */ /* 0x000fc8000001160e */
[----:B------:R-:W-:-:S05]  /*16a0*/  LOP3.LUT R14, R14, 0x4c, RZ, 0xc0, !PT ;  /* 0x0000004c0e0e7812 */ /* 0x000fca00078ec0ff */
[----:B------:R-:W-:-:S04]  /*16b0*/  VIADD R19, R14, UR4 ;  /* 0x000000040e137c36 */ /* 0x000fc80008000000 */
[----:B0-----:R-:W-:Y:S02]  /*16c0*/  IMAD R18, R10, 0x4, R19 ;  /* 0x000000040a127824 */ /* 0x001fe400078e0213 */
[----:B------:R-:W-:-:S03]  /*16d0*/  IMAD.WIDE R16, R31, 0x4, R2 ;  /* 0x000000041f107825 */ /* 0x000fc600078e0202 */
[----:B------:R-:W0:Y:S01]  /*16e0*/  LDS R31, [R18+0x1000] ;  /* 0x00100000121f7984 */ /* 0x000e220000000800 */
[----:B------:R-:W-:-:S04]  /*16f0*/  IMAD R19, R23, -0x60, R20 ;  /* 0xffffffa017137824 */ /* 0x000fc800078e0214 */
[----:B------:R-:W-:Y:S01]  /*1700*/  IMAD R14, R19, 0x121, R0 ;  /* 0x00000121130e7824 */ /* 0x000fe200078e0200 */
[----:B-1----:R1:W-:Y:S01]  /*1710*/  @P5 STG.E desc[UR6][R16.64], R35 ;  /* 0x0000002310005986 */ /* 0x0023e2000c101906 */
[----:B------:R-:W-:Y:S02]  /*1720*/  ISETP.LT.AND P5, PT, R22, 0x180, !P0 ;  /* 0x000001801600780c */ /* 0x000fe400047a1270 */
[----:B------:R-:W-:Y:S01]  /*1730*/  IMAD R23, R23, 0x36300, R14 ;  /* 0x0003630017177824 */ /* 0x000fe200078e020e */
[C---:B------:R-:W-:Y:S02]  /*1740*/  LOP3.LUT R14, R10.reuse, 0x500, RZ, 0xfc, !PT ;  /* 0x000005000a0e7812 */ /* 0x040fe400078efcff */
[----:B------:R-:W-:Y:S02]  /*1750*/  LOP3.LUT R19, R10, 0x600, RZ, 0xfc, !PT ;  /* 0x000006000a137812 */ /* 0x000fe400078efcff */
[----:B------:R-:W-:Y:S01]  /*1760*/  SHF.R.U32.HI R14, RZ, 0x4, R14 ;  /* 0x00000004ff0e7819 */ /* 0x000fe2000001160e */
[----:B-1----:R-:W-:-:S03]  /*1770*/  IMAD.WIDE R16, R29, 0x4, R2 ;  /* 0x000000041d107825 */ /* 0x002fc600078e0202 */
[----:B------:R-:W-:Y:S02]  /*1780*/  LOP3.LUT R14, R14, 0x5c, RZ, 0xc0, !PT ;  /* 0x0000005c0e0e7812 */ /* 0x000fe400078ec0ff */
[----:B------:R-:W-:-:S04]  /*1790*/  SHF.R.U32.HI R19, RZ, 0x4, R19 ;  /* 0x00000004ff137819 */ /* 0x000fc80000011613 */
[----:B------:R-:W-:Y:S01]  /*17a0*/  LOP3.LUT R19, R19, 0x6c, RZ, 0xc0, !PT ;  /* 0x0000006c13137812 */ /* 0x000fe200078ec0ff */
[----:B0-----:R0:W-:Y:S01]  /*17b0*/  @P5 STG.E desc[UR6][R16.64], R31 ;  /* 0x0000001f10005986 */ /* 0x0011e2000c101906 */
[----:B------:R-:W-:Y:S02]  /*17c0*/  ISETP.LT.AND P5, PT, R20, 0x180, !P0 ;  /* 0x000001801400780c */ /* 0x000fe400047a1270 */
[----:B------:R-:W-:-:S04]  /*17d0*/  LOP3.LUT R20, R10, 0x700, RZ, 0xfc, !PT ;  /* 0x000007000a147812 */ /* 0x000fc800078efcff */
[----:B------:R-:W-:Y:S02]  /*17e0*/  SHF.R.U32.HI R20, RZ, 0x4, R20 ;  /* 0x00000004ff147819 */ /* 0x000fe40000011614 */
[----:B0-----:R-:W-:Y:S01]  /*17f0*/  IADD3 R17, R14, UR4, RZ ;  /* 0x000000040e117c10 */ /* 0x001fe2000fffe0ff */
[----:B------:R-:W-:Y:S01]  /*1800*/  VIADD R19, R19, UR4 ;  /* 0x0000000413137c36 */ /* 0x000fe20008000000 */
[----:B------:R-:W-:-:S03]  /*1810*/  LOP3.LUT R14, R20, 0x7c, RZ, 0xc0, !PT ;  /* 0x0000007c140e7812 */ /* 0x000fc600078ec0ff */
[----:B------:R-:W-:Y:S02]  /*1820*/  IMAD R20, R10, 0x4, R17 ;  /* 0x000000040a147824 */ /* 0x000fe400078e0211 */
[----:B------:R-:W-:Y:S02]  /*1830*/  VIADD R17, R14, UR4 ;  /* 0x000000040e117c36 */ /* 0x000fe40008000000 */
[C---:B------:R-:W-:Y:S01]  /*1840*/  IMAD R22, R10.reuse, 0x4, R19 ;  /* 0x000000040a167824 */ /* 0x040fe200078e0213 */
[----:B------:R0:W1:Y:S01]  /*1850*/  LDS R29, [R20+0x1400] ;  /* 0x00140000141d7984 */ /* 0x0000620000000800 */
[----:B------:R-:W-:-:S03]  /*1860*/  IMAD R24, R10, 0x4, R17 ;  /* 0x000000040a187824 */ /* 0x000fc600078e0211 */
[----:B------:R2:W3:Y:S04]  /*1870*/  LDS R31, [R22+0x1800] ;  /* 0x00180000161f7984 */ /* 0x0004e80000000800 */
[----:B------:R4:W5:Y:S01]  /*1880*/  LDS R33, [R24+0x1c00] ;  /* 0x001c000018217984 */ /* 0x0009620000000800 */
[----:B------:R-:W-:Y:S01]  /*1890*/  LOP3.LUT R14, R10, 0x800, RZ, 0xfc, !PT ;  /* 0x000008000a0e7812 */ /* 0x000fe200078efcff */
[----:B------:R-:W-:-:S03]  /*18a0*/  IMAD.WIDE R16, R23, 0x4, R2 ;  /* 0x0000000417107825 */ /* 0x000fc600078e0202 */
[----:B------:R-:W-:-:S04]  /*18b0*/  SHF.R.U32.HI R23, RZ, 0x4, R14 ;  /* 0x00000004ff177819 */ /* 0x000fc8000001160e */
[----:B------:R-:W-:Y:S01]  /*18c0*/  LOP3.LUT R23, R23, 0x8c, RZ, 0xc0, !PT ;  /* 0x0000008c17177812 */ /* 0x000fe200078ec0ff */
[--C-:B------:R-:W-:Y:S01]  /*18d0*/  IMAD.WIDE R18, R27, 0x4, R2.reuse ;  /* 0x000000041b127825 */ /* 0x100fe200078e0202 */
[C---:B0-----:R-:W-:Y:S02]  /*18e0*/  LOP3.LUT R20, R10.reuse, 0x900, RZ, 0xfc, !PT ;  /* 0x000009000a147812 */ /* 0x041fe400078efcff */
[C---:B--2---:R-:W-:Y:S01]  /*18f0*/  LOP3.LUT R22, R10.reuse, 0xa00, RZ, 0xfc, !PT ;  /* 0x00000a000a167812 */ /* 0x044fe200078efcff */
[----:B------:R-:W-:Y:S01]  /*1900*/  VIADD R23, R23, UR4 ;  /* 0x0000000417177c36 */ /* 0x000fe20008000000 */
[C---:B----4-:R-:W-:Y:S01]  /*1910*/  LOP3.LUT R24, R10.reuse, 0xb00, RZ, 0xfc, !PT ;  /* 0x00000b000a187812 */ /* 0x050fe200078efcff */
[----:B------:R-:W-:Y:S01]  /*1920*/  IMAD.WIDE R14, R15, 0x4, R2 ;  /* 0x000000040f0e7825 */ /* 0x000fe200078e0202 */
[C---:B------:R-:W-:Y:S02]  /*1930*/  LOP3.LUT R26, R10.reuse, 0xe00, RZ, 0xfc, !PT ;  /* 0x00000e000a1a7812 */ /* 0x040fe400078efcff */
[----:B------:R-:W-:Y:S01]  /*1940*/  SHF.R.U32.HI R20, RZ, 0x4, R20 ;  /* 0x00000004ff147819 */ /* 0x000fe20000011614 */
[----:B------:R-:W-:Y:S01]  /*1950*/  IMAD R23, R10, 0x4, R23 ;  /* 0x000000040a177824 */ /* 0x000fe200078e0217 */
[----:B------:R-:W-:-:S02]  /*1960*/  SHF.R.U32.HI R22, RZ, 0x4, R22 ;  /* 0x00000004ff167819 */ /* 0x000fc40000011616 */
[----:B------:R-:W-:Y:S02]  /*1970*/  SHF.R.U32.HI R24, RZ, 0x4, R24 ;  /* 0x00000004ff187819 */ /* 0x000fe40000011618 */
[----:B------:R-:W-:Y:S01]  /*1980*/  SHF.R.U32.HI R26, RZ, 0x4, R26 ;  /* 0x00000004ff1a7819 */ /* 0x000fe2000001161a */
[----:B------:R-:W0:Y:S04]  /*1990*/  LDS R27, [R23+0x2000] ;  /* 0x00200000171b7984 */ /* 0x000e280000000800 */
[----:B-1----:R1:W-:Y:S01]  /*19a0*/  @P5 STG.E desc[UR6][R16.64], R29 ;  /* 0x0000001d10005986 */ /* 0x0023e2000c101906 */
[----:B------:R-:W-:-:S03]  /*19b0*/  LOP3.LUT R20, R20, 0x9c, RZ, 0xc0, !PT ;  /* 0x0000009c14147812 */ /* 0x000fc600078ec0ff */
[----:B---3--:R2:W-:Y:S01]  /*19c0*/  @P4 STG.E desc[UR6][R18.64], R31 ;  /* 0x0000001f12004986 */ /* 0x0085e2000c101906 */
[----:B------:R-:W-:Y:S02]  /*19d0*/  LOP3.LUT R22, R22, 0xac, RZ, 0xc0, !PT ;  /* 0x000000ac16167812 */ /* 0x000fe400078ec0ff */
[C---:B-1----:R-:W-:Y:S02]  /*19e0*/  LOP3.LUT R16, R10.reuse, 0xc00, RZ, 0xfc, !PT ;  /* 0x00000c000a107812 */ /* 0x042fe400078efcff */
[C---:B------:R-:W-:Y:S02]  /*19f0*/  LOP3.LUT R17, R10.reuse, 0xd00, RZ, 0xfc, !PT ;  /* 0x00000d000a117812 */ /* 0x040fe400078efcff */
[----:B--2---:R-:W-:Y:S02]  /*1a00*/  LOP3.LUT R18, R10, 0xf00, RZ, 0xfc, !PT ;  /* 0x00000f000a127812 */ /* 0x004fe400078efcff */
[----:B------:R-:W-:Y:S02]  /*1a10*/  SHF.R.U32.HI R16, RZ, 0x4, R16 ;  /* 0x00000004ff107819 */ /* 0x000fe40000011610 */
[----:B------:R-:W-:Y:S01]  /*1a20*/  SHF.R.U32.HI R17, RZ, 0x4, R17 ;  /* 0x00000004ff117819 */ /* 0x000fe20000011611 */
[----:B-----5:R1:W-:Y:S01]  /*1a30*/  @P3 STG.E desc[UR6][R14.64], R33 ;  /* 0x000000210e003986 */ /* 0x0203e2000c101906 */
[----:B------:R-:W-:-:S02]  /*1a40*/  LOP3.LUT R24, R24, 0xbc, RZ, 0xc0, !PT ;  /* 0x000000bc18187812 */ /* 0x000fc400078ec0ff */
[----:B------:R-:W-:Y:S02]  /*1a50*/  LOP3.LUT R16, R16, 0xcc, RZ, 0xc0, !PT ;  /* 0x000000cc10107812 */ /* 0x000fe400078ec0ff */
[----:B------:R-:W-:Y:S01]  /*1a60*/  LOP3.LUT R26, R26, 0xec, RZ, 0xc0, !PT ;  /* 0x000000ec1a1a7812 */ /* 0x000fe200078ec0ff */
[----:B------:R-:W-:Y:S01]  /*1a70*/  VIADD R19, R24, UR4 ;  /* 0x0000000418137c36 */ /* 0x000fe20008000000 */
[----:B------:R-:W-:Y:S02]  /*1a80*/  IADD3 R29, R16, UR4, RZ ;  /* 0x00000004101d7c10 */ /* 0x000fe4000fffe0ff */
[----:B-1----:R-:W-:Y:S02]  /*1a90*/  SHF.R.U32.HI R14, RZ, 0x4, R18 ;  /* 0x00000004ff0e7819 */ /* 0x002fe40000011612 */
[----:B------:R-:W-:Y:S01]  /*1aa0*/  LOP3.LUT R18, R17, 0xdc, RZ, 0xc0, !PT ;  /* 0x000000dc11127812 */ /* 0x000fe200078ec0ff */
[----:B------:R-:W-:Y:S02]  /*1ab0*/  VIADD R15, R20, UR4 ;  /* 0x00000004140f7c36 */ /* 0x000fe40008000000 */
[----:B------:R-:W-:-:S02]  /*1ac0*/  VIADD R17, R22, UR4 ;  /* 0x0000000416117c36 */ /* 0x000fc40008000000 */
[----:B------:R-:W-:Y:S02]  /*1ad0*/  VIADD R31, R18, UR4 ;  /* 0x00000004121f7c36 */ /* 0x000fe40008000000 */
[----:B------:R-:W-:Y:S02]  /*1ae0*/  IMAD R15, R10, 0x4, R15 ;  /* 0x000000040a0f7824 */ /* 0x000fe400078e020f */
[----:B------:R-:W-:Y:S02]  /*1af0*/  VIADD R33, R26, UR4 ;  /* 0x000000041a217c36 */ /* 0x000fe40008000000 */
[C---:B------:R-:W-:Y:S01]  /*1b00*/  IMAD R20, R10.reuse, 0x4, R17 ;  /* 0x000000040a147824 */ /* 0x040fe200078e0211 */
[----:B------:R1:W2:Y:S01]  /*1b10*/  LDS R23, [R15+0x2400] ;  /* 0x002400000f177984 */ /* 0x0002a20000000800 */
[C---:B------:R-:W-:Y:S02]  /*1b20*/  IMAD R19, R10.reuse, 0x4, R19 ;  /* 0x000000040a137824 */ /* 0x040fe400078e0213 */
[----:B------:R-:W-:-:S02]  /*1b30*/  IMAD R18, R10, 0x4, R29 ;  /* 0x000000040a127824 */ /* 0x000fc400078e021d */
[C---:B------:R-:W-:Y:S01]  /*1b40*/  IMAD R17, R10.reuse, 0x4, R31 ;  /* 0x000000040a117824 */ /* 0x040fe200078e021f */
[----:B------:R-:W3:Y:S01]  /*1b50*/  LDS R20, [R20+0x2800] ;  /* 0x0028000014147984 */ /* 0x000ee20000000800 */
[----:B------:R-:W-:-:S03]  /*1b60*/  IMAD R16, R10, 0x4, R33 ;  /* 0x000000040a107824 */ /* 0x000fc600078e0221 */
[----:B------:R-:W4:Y:S04]  /*1b70*/  LDS R19, [R19+0x2c00] ;  /* 0x002c000013137984 */ /* 0x000f280000000800 */
[----:B------:R-:W5:Y:S04]  /*1b80*/  LDS R18, [R18+0x3000] ;  /* 0x0030000012127984 */ /* 0x000f680000000800 */
[----:B------:R-:W2:Y:S04]  /*1b90*/  LDS R17, [R17+0x3400] ;  /* 0x0034000011117984 */ /* 0x000ea80000000800 */
[----:B------:R-:W2:Y:S01]  /*1ba0*/  LDS R16, [R16+0x3800] ;  /* 0x0038000010107984 */ /* 0x000ea20000000800 */
[----:B------:R-:W-:-:S05]  /*1bb0*/  LOP3.LUT R14, R14, 0xfc, RZ, 0xc0, !PT ;  /* 0x000000fc0e0e7812 */ /* 0x000fca00078ec0ff */
[----:B------:R-:W-:Y:S02]  /*1bc0*/  VIADD R29, R14, UR4 ;  /* 0x000000040e1d7c36 */ /* 0x000fe40008000000 */
[----:B-1----:R-:W-:Y:S01]  /*1bd0*/  IMAD.WIDE R14, R9, 0x4, R2 ;  /* 0x00000004090e7825 */ /* 0x002fe200078e0202 */
[----:B------:R-:W-:-:S03]  /*1be0*/  ISETP.LT.AND P5, PT, R12, 0x180, !P0 ;  /* 0x000001800c00780c */ /* 0x000fc600047a1270 */
[----:B------:R-:W-:Y:S02]  /*1bf0*/  IMAD R9, R21, -0x60, R12 ;  /* 0xffffffa015097824 */ /* 0x000fe400078e020c */
[----:B------:R-:W-:Y:S02]  /*1c00*/  IMAD R10, R10, 0x4, R29 ;  /* 0x000000040a0a7824 */ /* 0x000fe400078e021d */
[----:B------:R-:W-:Y:S02]  /*1c10*/  IMAD R31, R25, -0x60, R4 ;  /* 0xffffffa0191f7824 */ /* 0x000fe400078e0204 */
[----:B------:R-:W-:Y:S02]  /*1c20*/  IMAD R12, R9, 0x121, R0 ;  /* 0x00000121090c7824 */ /* 0x000fe400078e0200 */
[----:B------:R-:W-:Y:S01]  /*1c30*/  IMAD R29, R13, -0x60, R8 ;  /* 0xffffffa00d1d7824 */ /* 0x000fe200078e0208 */
[----:B0-----:R0:W-:Y:S01]  /*1c40*/  @P2 STG.E desc[UR6][R14.64], R27 ;  /* 0x0000001b0e002986 */ /* 0x0011e2000c101906 */
[----:B------:R-:W-:Y:S01]  /*1c50*/  IMAD R9, R11, -0x60, R6 ;  /* 0xffffffa00b097824 */ /* 0x000fe200078e0206 */
[----:B------:R-:W-:Y:S01]  /*1c60*/  ISETP.LT.AND P4, PT, R4, 0x180, !P0 ;  /* 0x000001800400780c */ /* 0x000fe20004781270 */
[----:B------:R-:W-:Y:S01]  /*1c70*/  IMAD R4, R31, 0x121, R0 ;  /* 0x000001211f047824 */ /* 0x000fe200078e0200 */
[----:B------:R-:W-:Y:S01]  /*1c80*/  ISETP.LT.AND P2, PT, R6, 0x180, !P0 ;  /* 0x000001800600780c */ /* 0x000fe20004741270 */
[----:B------:R-:W-:Y:S01]  /*1c90*/  IMAD R21, R21, 0x36300, R12 ;  /* 0x0003630015157824 */ /* 0x000fe200078e020c */
[----:B------:R-:W-:Y:S01]  /*1ca0*/  ISETP.LT.AND P3, PT, R8, 0x180, !P0 ;  /* 0x000001800800780c */ /* 0x000fe20004761270 */
[--C-:B------:R-:W-:Y:S01]  /*1cb0*/  IMAD R6, R29, 0x121, R0.reuse ;  /* 0x000001211d067824 */ /* 0x100fe200078e0200 */
[----:B------:R-:W-:Y:S01]  /*1cc0*/  LOP3.LUT R28, R28, 0x3c, RZ, 0xfc, !PT ;  /* 0x0000003c1c1c7812 */ /* 0x000fe200078efcff */
[----:B------:R-:W-:-:S02]  /*1cd0*/  IMAD R12, R9, 0x121, R0 ;  /* 0x00000121090c7824 */ /* 0x000fc400078e0200 */
[----:B------:R-:W-:Y:S01]  /*1ce0*/  IMAD R25, R25, 0x36300, R4 ;  /* 0x0003630019197824 */ /* 0x000fe200078e0204 */
[----:B------:R-:W-:Y:S01]  /*1cf0*/  ISETP.LT.AND P0, PT, R28, 0x180, !P0 ;  /* 0x000001801c00780c */ /* 0x000fe20004701270 */
[----:B0-----:R-:W-:Y:S02]  /*1d00*/  IMAD R15, R13, 0x36300, R6 ;  /* 0x000363000d0f7824 */ /* 0x001fe400078e0206 */
[----:B------:R-:W-:Y:S02]  /*1d10*/  IMAD R11, R11, 0x36300, R12 ;  /* 0x000363000b0b7824 */ /* 0x000fe400078e020c */
[----:B------:R-:W-:-:S04]  /*1d20*/  IMAD.WIDE R8, R21, 0x4, R2 ;  /* 0x0000000415087825 */ /* 0x000fc800078e0202 */
[--C-:B------:R-:W-:Y:S01]  /*1d30*/  IMAD.WIDE R12, R25, 0x4, R2.reuse ;  /* 0x00000004190c7825 */ /* 0x100fe200078e0202 */
[----:B--2---:R0:W-:Y:S03]  /*1d40*/  @P5 STG.E desc[UR6][R8.64], R23 ;  /* 0x0000001708005986 */ /* 0x0041e6000c101906 */
[--C-:B------:R-:W-:Y:S01]  /*1d50*/  IMAD.WIDE R14, R15, 0x4, R2.reuse ;  /* 0x000000040f0e7825 */ /* 0x100fe200078e0202 */
[----:B---3--:R0:W-:Y:S03]  /*1d60*/  @P4 STG.E desc[UR6][R12.64], R20 ;  /* 0x000000140c004986 */ /* 0x0081e6000c101906 */
[--C-:B------:R-:W-:Y:S01]  /*1d70*/  IMAD.WIDE R24, R11, 0x4, R2.reuse ;  /* 0x000000040b187825 */ /* 0x100fe200078e0202 */
[----:B----4-:R0:W-:Y:S03]  /*1d80*/  @P3 STG.E desc[UR6][R14.64], R19 ;  /* 0x000000130e003986 */ /* 0x0101e6000c101906 */
[--C-:B------:R-:W-:Y:S01]  /*1d90*/  IMAD.WIDE R6, R7, 0x4, R2.reuse ;  /* 0x0000000407067825 */ /* 0x100fe200078e0202 */
[----:B-----5:R0:W-:Y:S03]  /*1da0*/  @P2 STG.E desc[UR6][R24.64], R18 ;  /* 0x0000001218002986 */ /* 0x0201e6000c101906 */
[----:B------:R-:W-:Y:S01]  /*1db0*/  IMAD.WIDE R4, R5, 0x4, R2 ;  /* 0x0000000405047825 */ /* 0x000fe200078e0202 */
[----:B------:R0:W-:Y:S04]  /*1dc0*/  @P1 STG.E desc[UR6][R6.64], R17 ;  /* 0x0000001106001986 */ /* 0x0001e8000c101906 */
[----:B------:R0:W-:Y:S02]  /*1dd0*/  @P6 STG.E desc[UR6][R4.64], R16 ;  /* 0x0000001004006986 */ /* 0x0001e4000c101906 */
[----:B0-----:R-:W-:Y:S05]  /*1de0*/  @!P0 EXIT ;  /* 0x000000000000894d */ /* 0x001fea0003800000 */
[----:B0-----:R-:W0:Y:S01]  /*1df0*/  LDS R9, [R10+0x3c00] ;  /* 0x003c00000a097984 */ /* 0x001e220000000800 */
[----:B------:R-:W-:-:S05]  /*1e00*/  IMAD.HI R4, R28, 0x2aaaaaab, RZ ;  /* 0x2aaaaaab1c047827 */ /* 0x000fca00078e02ff */
[----:B------:R-:W-:-:S04]  /*1e10*/  SHF.R.U32.HI R5, RZ, 0x1f, R4 ;  /* 0x0000001fff057819 */ /* 0x000fc80000011604 */
[----:B------:R-:W-:-:S05]  /*1e20*/  LEA.HI.SX32 R5, R4, R5, 0x1c ;  /* 0x0000000504057211 */ /* 0x000fca00078fe2ff */
[----:B------:R-:W-:-:S04]  /*1e30*/  IMAD R7, R5, -0x60, R28 ;  /* 0xffffffa005077824 */ /* 0x000fc800078e021c */
[----:B------:R-:W-:-:S04]  /*1e40*/  IMAD R0, R7, 0x121, R0 ;  /* 0x0000012107007824 */ /* 0x000fc800078e0200 */
[----:B------:R-:W-:-:S04]  /*1e50*/  IMAD R5, R5, 0x36300, R0 ;  /* 0x0003630005057824 */ /* 0x000fc800078e0200 */
[----:B------:R-:W-:-:S05]  /*1e60*/  IMAD.WIDE R2, R5, 0x4, R2 ;  /* 0x0000000405027825 */ /* 0x000fca00078e0202 */
[----:B0-----:R-:W-:Y:S01]  /*1e70*/  STG.E desc[UR6][R2.64], R9 ;  /* 0x0000000902007986 */ /* 0x001fe2000c101906 */
[----:B------:R-:W-:Y:S05]  /*1e80*/  EXIT ;  /* 0x000000000000794d */ /* 0x000fea0003800000 */
.L_x_0:
[----:B------:R-:W-:-:S00]  /*1e90*/  BRA `(.L_x_0) ;  /* 0xfffffffc00fc7947 */ /* 0x000fc0000383ffff */
[----:B------:R-:W-:-:S00]  /*1ea0*/  NOP ;  /* 0x0000000000007918 */ /* 0x000fc00000000000 */
        /* <DEDUP_REMOVED lines=13> */
.L_x_1:


//--------------------- .nv.global.init           --------------------------
	.section	.nv.global.init,"aw",@progbits
.nv.global.init:
	.type		_$_str,@object
	.size		_$_str,(_$_str_$_2 - _$_str)
_$_str:
        /*0000*/ 	.byte	0x5f, 0x5f, 0x43, 0x55, 0x44, 0x41, 0x5f, 0x46, 0x54, 0x5a, 0x00
	.type		_$_str_$_2,@object
	.size		_$_str_$_2,(.L_1 - _$_str_$_2)
_$_str_$_2:
        /*000b*/ 	.byte	0x5f, 0x5f, 0x43, 0x55, 0x44, 0x41, 0x5f, 0x50, 0x52, 0x45, 0x43, 0x5f, 0x53, 0x51, 0x52, 0x54
        /*001b*/ 	.byte	0x00
.L_1:


//--------------------- .nv.shared.triton_poi_fused__native_batch_norm_legit_no_training_relu_28 --------------------------
	.section	.nv.shared.triton_poi_fused__native_batch_norm_legit_no_training_relu_28,"aw",@nobits
	.sectionflags	@""
	.align	16
	.zero		1024


//--------------------- .nv.constant0.triton_poi_fused__native_batch_norm_legit_no_training_relu_28 --------------------------
	.section	.nv.constant0.triton_poi_fused__native_batch_norm_legit_no_training_relu_28,"a",@progbits
	.sectionflags	@""
	.align	4
.nv.constant0.triton_poi_fused__native_batch_norm_legit_no_training_relu_28:
	.zero		584
